//
// Generated by NVIDIA NVVM Compiler
//
// Compiler Build ID: CL-36424714
// Cuda compilation tools, release 13.0, V13.0.88
// Based on NVVM 20.0.0
//

.version 9.0
.target sm_100
.address_size 64

	// .globl	_Z10matrixMultPfS_S_i
.global .align 4 .b8 precalc_xorwow_matrix[102400];
.global .align 4 .b8 precalc_xorwow_offset_matrix[102400];
.global .align 4 .b8 mrg32k3aM1[2304];
.global .align 4 .b8 mrg32k3aM2[2304];
.global .align 4 .b8 mrg32k3aM1SubSeq[2016];
.global .align 4 .b8 mrg32k3aM2SubSeq[2016];
.global .align 4 .b8 mrg32k3aM1Seq[2304];
.global .align 4 .b8 mrg32k3aM2Seq[2304];
.const .align 8 .b8 __cr_lgamma_table[72];

.visible .entry _Z10matrixMultPfS_S_i(
	.param .u64 .ptr .align 1 _Z10matrixMultPfS_S_i_param_0,
	.param .u64 .ptr .align 1 _Z10matrixMultPfS_S_i_param_1,
	.param .u64 .ptr .align 1 _Z10matrixMultPfS_S_i_param_2,
	.param .u32 _Z10matrixMultPfS_S_i_param_3
)
{
	.reg .pred 	%p<10>;
	.reg .b32 	%r<42>;
	.reg .b32 	%f<67>;
	.reg .b64 	%rd<67>;

	ld.param.u64 	%rd14, [_Z10matrixMultPfS_S_i_param_0];
	ld.param.u64 	%rd15, [_Z10matrixMultPfS_S_i_param_1];
	ld.param.u32 	%r19, [_Z10matrixMultPfS_S_i_param_3];
	cvta.to.global.u64 	%rd1, %rd15;
	cvta.to.global.u64 	%rd2, %rd14;
	mov.u32 	%r20, %tid.x;
	mov.u32 	%r21, %ntid.x;
	mov.u32 	%r22, %ctaid.x;
	mad.lo.s32 	%r1, %r21, %r22, %r20;
	mov.u32 	%r23, %tid.y;
	mov.u32 	%r24, %ntid.y;
	mov.u32 	%r25, %ctaid.y;
	mad.lo.s32 	%r26, %r24, %r25, %r23;
	max.s32 	%r27, %r1, %r26;
	setp.ge.s32 	%p1, %r27, %r19;
	@%p1 bra 	$L__BB0_13;
	mul.lo.s32 	%r3, %r19, %r26;
	and.b32  	%r4, %r19, 7;
	setp.lt.u32 	%p2, %r19, 8;
	mov.b32 	%r40, 0;
	mov.f32 	%f66, 0f00000000;
	@%p2 bra 	$L__BB0_4;
	and.b32  	%r40, %r19, 2147483640;
	neg.s32 	%r38, %r40;
	mul.wide.s32 	%rd16, %r19, 4;
	add.s64 	%rd3, %rd1, %rd16;
	shl.b32 	%r7, %r19, 3;
	mul.wide.s32 	%rd17, %r19, 8;
	add.s64 	%rd4, %rd1, %rd17;
	mul.wide.s32 	%rd18, %r19, 12;
	add.s64 	%rd5, %rd1, %rd18;
	mul.wide.s32 	%rd19, %r19, 16;
	add.s64 	%rd6, %rd1, %rd19;
	mul.wide.s32 	%rd20, %r19, 20;
	add.s64 	%rd7, %rd1, %rd20;
	mul.wide.s32 	%rd21, %r19, 24;
	add.s64 	%rd8, %rd1, %rd21;
	mul.wide.s32 	%rd22, %r19, 28;
	add.s64 	%rd9, %rd1, %rd22;
	mul.wide.u32 	%rd23, %r3, 4;
	add.s64 	%rd24, %rd23, %rd2;
	add.s64 	%rd66, %rd24, 16;
	mov.f32 	%f66, 0f00000000;
	mov.u32 	%r37, %r1;
$L__BB0_3:
	.pragma "nounroll";
	mul.wide.s32 	%rd25, %r37, 4;
	add.s64 	%rd26, %rd3, %rd25;
	add.s64 	%rd27, %rd4, %rd25;
	add.s64 	%rd28, %rd5, %rd25;
	add.s64 	%rd29, %rd6, %rd25;
	add.s64 	%rd30, %rd7, %rd25;
	add.s64 	%rd31, %rd8, %rd25;
	add.s64 	%rd32, %rd9, %rd25;
	add.s64 	%rd33, %rd1, %rd25;
	ld.global.f32 	%f16, [%rd66+-16];
	ld.global.f32 	%f17, [%rd33];
	fma.rn.f32 	%f18, %f16, %f17, %f66;
	ld.global.f32 	%f19, [%rd66+-12];
	ld.global.f32 	%f20, [%rd26];
	fma.rn.f32 	%f21, %f19, %f20, %f18;
	ld.global.f32 	%f22, [%rd66+-8];
	ld.global.f32 	%f23, [%rd27];
	fma.rn.f32 	%f24, %f22, %f23, %f21;
	ld.global.f32 	%f25, [%rd66+-4];
	ld.global.f32 	%f26, [%rd28];
	fma.rn.f32 	%f27, %f25, %f26, %f24;
	ld.global.f32 	%f28, [%rd66];
	ld.global.f32 	%f29, [%rd29];
	fma.rn.f32 	%f30, %f28, %f29, %f27;
	ld.global.f32 	%f31, [%rd66+4];
	ld.global.f32 	%f32, [%rd30];
	fma.rn.f32 	%f33, %f31, %f32, %f30;
	ld.global.f32 	%f34, [%rd66+8];
	ld.global.f32 	%f35, [%rd31];
	fma.rn.f32 	%f36, %f34, %f35, %f33;
	ld.global.f32 	%f37, [%rd66+12];
	ld.global.f32 	%f38, [%rd32];
	fma.rn.f32 	%f66, %f37, %f38, %f36;
	add.s32 	%r38, %r38, 8;
	add.s32 	%r37, %r37, %r7;
	add.s64 	%rd66, %rd66, 32;
	setp.ne.s32 	%p3, %r38, 0;
	@%p3 bra 	$L__BB0_3;
$L__BB0_4:
	setp.eq.s32 	%p4, %r4, 0;
	@%p4 bra 	$L__BB0_12;
	and.b32  	%r13, %r19, 3;
	setp.lt.u32 	%p5, %r4, 4;
	@%p5 bra 	$L__BB0_7;
	add.s32 	%r29, %r40, %r3;
	mul.wide.u32 	%rd34, %r29, 4;
	add.s64 	%rd35, %rd2, %rd34;
	ld.global.f32 	%f40, [%rd35];
	mad.lo.s32 	%r30, %r40, %r19, %r1;
	mul.wide.s32 	%rd36, %r30, 4;
	add.s64 	%rd37, %rd1, %rd36;
	ld.global.f32 	%f41, [%rd37];
	fma.rn.f32 	%f42, %f40, %f41, %f66;
	cvt.u64.u32 	%rd38, %r3;
	cvt.u64.u32 	%rd39, %r40;
	add.s64 	%rd40, %rd39, %rd38;
	shl.b64 	%rd41, %rd40, 2;
	add.s64 	%rd42, %rd2, %rd41;
	ld.global.f32 	%f43, [%rd42+4];
	mul.wide.s32 	%rd43, %r19, 4;
	add.s64 	%rd44, %rd37, %rd43;
	ld.global.f32 	%f44, [%rd44];
	fma.rn.f32 	%f45, %f43, %f44, %f42;
	ld.global.f32 	%f46, [%rd42+8];
	add.s64 	%rd45, %rd44, %rd43;
	ld.global.f32 	%f47, [%rd45];
	fma.rn.f32 	%f48, %f46, %f47, %f45;
	ld.global.f32 	%f49, [%rd42+12];
	add.s64 	%rd46, %rd45, %rd43;
	ld.global.f32 	%f50, [%rd46];
	fma.rn.f32 	%f66, %f49, %f50, %f48;
	add.s32 	%r40, %r40, 4;
$L__BB0_7:
	setp.eq.s32 	%p6, %r13, 0;
	@%p6 bra 	$L__BB0_12;
	setp.eq.s32 	%p7, %r13, 1;
	@%p7 bra 	$L__BB0_10;
	add.s32 	%r31, %r40, %r3;
	mul.wide.u32 	%rd47, %r31, 4;
	add.s64 	%rd48, %rd2, %rd47;
	ld.global.f32 	%f52, [%rd48];
	mad.lo.s32 	%r32, %r40, %r19, %r1;
	mul.wide.s32 	%rd49, %r32, 4;
	add.s64 	%rd50, %rd1, %rd49;
	ld.global.f32 	%f53, [%rd50];
	fma.rn.f32 	%f54, %f52, %f53, %f66;
	cvt.u64.u32 	%rd51, %r3;
	cvt.u64.u32 	%rd52, %r40;
	add.s64 	%rd53, %rd52, %rd51;
	shl.b64 	%rd54, %rd53, 2;
	add.s64 	%rd55, %rd2, %rd54;
	ld.global.f32 	%f55, [%rd55+4];
	mul.wide.s32 	%rd56, %r19, 4;
	add.s64 	%rd57, %rd50, %rd56;
	ld.global.f32 	%f56, [%rd57];
	fma.rn.f32 	%f66, %f55, %f56, %f54;
	add.s32 	%r40, %r40, 2;
$L__BB0_10:
	and.b32  	%r33, %r19, 1;
	setp.eq.b32 	%p8, %r33, 1;
	not.pred 	%p9, %p8;
	@%p9 bra 	$L__BB0_12;
	add.s32 	%r34, %r40, %r3;
	mul.wide.u32 	%rd58, %r34, 4;
	add.s64 	%rd59, %rd2, %rd58;
	ld.global.f32 	%f57, [%rd59];
	mad.lo.s32 	%r35, %r40, %r19, %r1;
	mul.wide.s32 	%rd60, %r35, 4;
	add.s64 	%rd61, %rd1, %rd60;
	ld.global.f32 	%f58, [%rd61];
	fma.rn.f32 	%f66, %f57, %f58, %f66;
$L__BB0_12:
	ld.param.u64 	%rd65, [_Z10matrixMultPfS_S_i_param_2];
	add.s32 	%r36, %r3, %r1;
	cvta.to.global.u64 	%rd62, %rd65;
	mul.wide.s32 	%rd63, %r36, 4;
	add.s64 	%rd64, %rd62, %rd63;
	st.global.f32 	[%rd64], %f66;
$L__BB0_13:
	ret;

}
	// .globl	_Z21generateRandomNumbersP17curandStateXORWOWPfi
.visible .entry _Z21generateRandomNumbersP17curandStateXORWOWPfi(
	.param .u64 .ptr .align 1 _Z21generateRandomNumbersP17curandStateXORWOWPfi_param_0,
	.param .u64 .ptr .align 1 _Z21generateRandomNumbersP17curandStateXORWOWPfi_param_1,
	.param .u32 _Z21generateRandomNumbersP17curandStateXORWOWPfi_param_2
)
{
	.reg .pred 	%p<25>;
	.reg .b32 	%r<458>;
	.reg .b32 	%f<3>;
	.reg .b64 	%rd<22>;

	ld.param.u64 	%rd9, [_Z21generateRandomNumbersP17curandStateXORWOWPfi_param_0];
	ld.param.u64 	%rd8, [_Z21generateRandomNumbersP17curandStateXORWOWPfi_param_1];
	ld.param.u32 	%r197, [_Z21generateRandomNumbersP17curandStateXORWOWPfi_param_2];
	cvta.to.global.u64 	%rd10, %rd9;
	mov.u32 	%r203, %tid.x;
	mov.u32 	%r204, %ntid.x;
	mov.u32 	%r205, %ctaid.x;
	mad.lo.s32 	%r206, %r204, %r205, %r203;
	mov.u32 	%r207, %tid.y;
	mov.u32 	%r208, %ntid.y;
	mov.u32 	%r209, %ctaid.y;
	mad.lo.s32 	%r210, %r208, %r209, %r207;
	mad.lo.s32 	%r211, %r197, %r210, %r206;
	cvt.s64.s32 	%rd1, %r211;
	mul.wide.s32 	%rd11, %r211, 48;
	add.s64 	%rd2, %rd10, %rd11;
	mov.b32 	%r372, 1593684748;
	mov.b32 	%r212, 832094735;
	st.global.v2.u32 	[%rd2], {%r212, %r372};
	mov.b32 	%r370, -123459836;
	mov.b32 	%r371, 1111207954;
	st.global.v2.u32 	[%rd2+8], {%r371, %r370};
	mov.b32 	%r368, 1476011280;
	mov.b32 	%r369, -589760388;
	st.global.v2.u32 	[%rd2+16], {%r369, %r368};
	setp.eq.s32 	%p1, %r211, 0;
	@%p1 bra 	$L__BB1_42;
	mov.b32 	%r354, 0;
	mov.b32 	%r372, 1593684748;
	mov.b32 	%r371, 1111207954;
	mov.b32 	%r370, -123459836;
	mov.b32 	%r369, -589760388;
	mov.b32 	%r368, 1476011280;
	mov.u64 	%rd21, %rd1;
$L__BB1_2:
	and.b64  	%rd4, %rd21, 3;
	setp.eq.s64 	%p2, %rd4, 0;
	@%p2 bra 	$L__BB1_41;
	mul.wide.u32 	%rd12, %r354, 3200;
	mov.u64 	%rd13, precalc_xorwow_matrix;
	add.s64 	%rd5, %rd13, %rd12;
	cvt.u32.u64 	%r7, %rd4;
	mov.b32 	%r355, 0;
$L__BB1_4:
	mov.b32 	%r368, 0;
	mov.u32 	%r369, %r368;
	mov.u32 	%r370, %r368;
	mov.u32 	%r371, %r368;
	mov.u32 	%r372, %r368;
	mov.u32 	%r361, %r368;
$L__BB1_5:
	mul.wide.u32 	%rd14, %r361, 4;
	add.s64 	%rd15, %rd2, %rd14;
	ld.global.u32 	%r15, [%rd15+4];
	shl.b32 	%r16, %r361, 5;
	mov.b32 	%r367, 0;
$L__BB1_6:
	.pragma "nounroll";
	shr.u32 	%r222, %r15, %r367;
	and.b32  	%r223, %r222, 1;
	setp.eq.b32 	%p3, %r223, 1;
	not.pred 	%p4, %p3;
	add.s32 	%r224, %r16, %r367;
	mul.lo.s32 	%r225, %r224, 5;
	mul.wide.u32 	%rd16, %r225, 4;
	add.s64 	%rd6, %rd5, %rd16;
	@%p4 bra 	$L__BB1_8;
	ld.global.u32 	%r226, [%rd6];
	xor.b32  	%r372, %r372, %r226;
	ld.global.u32 	%r227, [%rd6+4];
	xor.b32  	%r371, %r371, %r227;
	ld.global.u32 	%r228, [%rd6+8];
	xor.b32  	%r370, %r370, %r228;
	ld.global.u32 	%r229, [%rd6+12];
	xor.b32  	%r369, %r369, %r229;
	ld.global.u32 	%r230, [%rd6+16];
	xor.b32  	%r368, %r368, %r230;
$L__BB1_8:
	and.b32  	%r232, %r222, 2;
	setp.eq.s32 	%p5, %r232, 0;
	@%p5 bra 	$L__BB1_10;
	ld.global.u32 	%r233, [%rd6+20];
	xor.b32  	%r372, %r372, %r233;
	ld.global.u32 	%r234, [%rd6+24];
	xor.b32  	%r371, %r371, %r234;
	ld.global.u32 	%r235, [%rd6+28];
	xor.b32  	%r370, %r370, %r235;
	ld.global.u32 	%r236, [%rd6+32];
	xor.b32  	%r369, %r369, %r236;
	ld.global.u32 	%r237, [%rd6+36];
	xor.b32  	%r368, %r368, %r237;
$L__BB1_10:
	and.b32  	%r239, %r222, 4;
	setp.eq.s32 	%p6, %r239, 0;
	@%p6 bra 	$L__BB1_12;
	ld.global.u32 	%r240, [%rd6+40];
	xor.b32  	%r372, %r372, %r240;
	ld.global.u32 	%r241, [%rd6+44];
	xor.b32  	%r371, %r371, %r241;
	ld.global.u32 	%r242, [%rd6+48];
	xor.b32  	%r370, %r370, %r242;
	ld.global.u32 	%r243, [%rd6+52];
	xor.b32  	%r369, %r369, %r243;
	ld.global.u32 	%r244, [%rd6+56];
	xor.b32  	%r368, %r368, %r244;
$L__BB1_12:
	and.b32  	%r246, %r222, 8;
	setp.eq.s32 	%p7, %r246, 0;
	@%p7 bra 	$L__BB1_14;
	ld.global.u32 	%r247, [%rd6+60];
	xor.b32  	%r372, %r372, %r247;
	ld.global.u32 	%r248, [%rd6+64];
	xor.b32  	%r371, %r371, %r248;
	ld.global.u32 	%r249, [%rd6+68];
	xor.b32  	%r370, %r370, %r249;
	ld.global.u32 	%r250, [%rd6+72];
	xor.b32  	%r369, %r369, %r250;
	ld.global.u32 	%r251, [%rd6+76];
	xor.b32  	%r368, %r368, %r251;
$L__BB1_14:
	and.b32  	%r253, %r222, 16;
	setp.eq.s32 	%p8, %r253, 0;
	@%p8 bra 	$L__BB1_16;
	ld.global.u32 	%r254, [%rd6+80];
	xor.b32  	%r372, %r372, %r254;
	ld.global.u32 	%r255, [%rd6+84];
	xor.b32  	%r371, %r371, %r255;
	ld.global.u32 	%r256, [%rd6+88];
	xor.b32  	%r370, %r370, %r256;
	ld.global.u32 	%r257, [%rd6+92];
	xor.b32  	%r369, %r369, %r257;
	ld.global.u32 	%r258, [%rd6+96];
	xor.b32  	%r368, %r368, %r258;
$L__BB1_16:
	and.b32  	%r260, %r222, 32;
	setp.eq.s32 	%p9, %r260, 0;
	@%p9 bra 	$L__BB1_18;
	ld.global.u32 	%r261, [%rd6+100];
	xor.b32  	%r372, %r372, %r261;
	ld.global.u32 	%r262, [%rd6+104];
	xor.b32  	%r371, %r371, %r262;
	ld.global.u32 	%r263, [%rd6+108];
	xor.b32  	%r370, %r370, %r263;
	ld.global.u32 	%r264, [%rd6+112];
	xor.b32  	%r369, %r369, %r264;
	ld.global.u32 	%r265, [%rd6+116];
	xor.b32  	%r368, %r368, %r265;
$L__BB1_18:
	and.b32  	%r267, %r222, 64;
	setp.eq.s32 	%p10, %r267, 0;
	@%p10 bra 	$L__BB1_20;
	ld.global.u32 	%r268, [%rd6+120];
	xor.b32  	%r372, %r372, %r268;
	ld.global.u32 	%r269, [%rd6+124];
	xor.b32  	%r371, %r371, %r269;
	ld.global.u32 	%r270, [%rd6+128];
	xor.b32  	%r370, %r370, %r270;
	ld.global.u32 	%r271, [%rd6+132];
	xor.b32  	%r369, %r369, %r271;
	ld.global.u32 	%r272, [%rd6+136];
	xor.b32  	%r368, %r368, %r272;
$L__BB1_20:
	and.b32  	%r274, %r222, 128;
	setp.eq.s32 	%p11, %r274, 0;
	@%p11 bra 	$L__BB1_22;
	ld.global.u32 	%r275, [%rd6+140];
	xor.b32  	%r372, %r372, %r275;
	ld.global.u32 	%r276, [%rd6+144];
	xor.b32  	%r371, %r371, %r276;
	ld.global.u32 	%r277, [%rd6+148];
	xor.b32  	%r370, %r370, %r277;
	ld.global.u32 	%r278, [%rd6+152];
	xor.b32  	%r369, %r369, %r278;
	ld.global.u32 	%r279, [%rd6+156];
	xor.b32  	%r368, %r368, %r279;
$L__BB1_22:
	and.b32  	%r281, %r222, 256;
	setp.eq.s32 	%p12, %r281, 0;
	@%p12 bra 	$L__BB1_24;
	ld.global.u32 	%r282, [%rd6+160];
	xor.b32  	%r372, %r372, %r282;
	ld.global.u32 	%r283, [%rd6+164];
	xor.b32  	%r371, %r371, %r283;
	ld.global.u32 	%r284, [%rd6+168];
	xor.b32  	%r370, %r370, %r284;
	ld.global.u32 	%r285, [%rd6+172];
	xor.b32  	%r369, %r369, %r285;
	ld.global.u32 	%r286, [%rd6+176];
	xor.b32  	%r368, %r368, %r286;
$L__BB1_24:
	and.b32  	%r288, %r222, 512;
	setp.eq.s32 	%p13, %r288, 0;
	@%p13 bra 	$L__BB1_26;
	ld.global.u32 	%r289, [%rd6+180];
	xor.b32  	%r372, %r372, %r289;
	ld.global.u32 	%r290, [%rd6+184];
	xor.b32  	%r371, %r371, %r290;
	ld.global.u32 	%r291, [%rd6+188];
	xor.b32  	%r370, %r370, %r291;
	ld.global.u32 	%r292, [%rd6+192];
	xor.b32  	%r369, %r369, %r292;
	ld.global.u32 	%r293, [%rd6+196];
	xor.b32  	%r368, %r368, %r293;
$L__BB1_26:
	and.b32  	%r295, %r222, 1024;
	setp.eq.s32 	%p14, %r295, 0;
	@%p14 bra 	$L__BB1_28;
	ld.global.u32 	%r296, [%rd6+200];
	xor.b32  	%r372, %r372, %r296;
	ld.global.u32 	%r297, [%rd6+204];
	xor.b32  	%r371, %r371, %r297;
	ld.global.u32 	%r298, [%rd6+208];
	xor.b32  	%r370, %r370, %r298;
	ld.global.u32 	%r299, [%rd6+212];
	xor.b32  	%r369, %r369, %r299;
	ld.global.u32 	%r300, [%rd6+216];
	xor.b32  	%r368, %r368, %r300;
$L__BB1_28:
	and.b32  	%r302, %r222, 2048;
	setp.eq.s32 	%p15, %r302, 0;
	@%p15 bra 	$L__BB1_30;
	ld.global.u32 	%r303, [%rd6+220];
	xor.b32  	%r372, %r372, %r303;
	ld.global.u32 	%r304, [%rd6+224];
	xor.b32  	%r371, %r371, %r304;
	ld.global.u32 	%r305, [%rd6+228];
	xor.b32  	%r370, %r370, %r305;
	ld.global.u32 	%r306, [%rd6+232];
	xor.b32  	%r369, %r369, %r306;
	ld.global.u32 	%r307, [%rd6+236];
	xor.b32  	%r368, %r368, %r307;
$L__BB1_30:
	and.b32  	%r309, %r222, 4096;
	setp.eq.s32 	%p16, %r309, 0;
	@%p16 bra 	$L__BB1_32;
	ld.global.u32 	%r310, [%rd6+240];
	xor.b32  	%r372, %r372, %r310;
	ld.global.u32 	%r311, [%rd6+244];
	xor.b32  	%r371, %r371, %r311;
	ld.global.u32 	%r312, [%rd6+248];
	xor.b32  	%r370, %r370, %r312;
	ld.global.u32 	%r313, [%rd6+252];
	xor.b32  	%r369, %r369, %r313;
	ld.global.u32 	%r314, [%rd6+256];
	xor.b32  	%r368, %r368, %r314;
$L__BB1_32:
	and.b32  	%r316, %r222, 8192;
	setp.eq.s32 	%p17, %r316, 0;
	@%p17 bra 	$L__BB1_34;
	ld.global.u32 	%r317, [%rd6+260];
	xor.b32  	%r372, %r372, %r317;
	ld.global.u32 	%r318, [%rd6+264];
	xor.b32  	%r371, %r371, %r318;
	ld.global.u32 	%r319, [%rd6+268];
	xor.b32  	%r370, %r370, %r319;
	ld.global.u32 	%r320, [%rd6+272];
	xor.b32  	%r369, %r369, %r320;
	ld.global.u32 	%r321, [%rd6+276];
	xor.b32  	%r368, %r368, %r321;
$L__BB1_34:
	and.b32  	%r323, %r222, 16384;
	setp.eq.s32 	%p18, %r323, 0;
	@%p18 bra 	$L__BB1_36;
	ld.global.u32 	%r324, [%rd6+280];
	xor.b32  	%r372, %r372, %r324;
	ld.global.u32 	%r325, [%rd6+284];
	xor.b32  	%r371, %r371, %r325;
	ld.global.u32 	%r326, [%rd6+288];
	xor.b32  	%r370, %r370, %r326;
	ld.global.u32 	%r327, [%rd6+292];
	xor.b32  	%r369, %r369, %r327;
	ld.global.u32 	%r328, [%rd6+296];
	xor.b32  	%r368, %r368, %r328;
$L__BB1_36:
	and.b32  	%r330, %r222, 32768;
	setp.eq.s32 	%p19, %r330, 0;
	@%p19 bra 	$L__BB1_38;
	ld.global.u32 	%r331, [%rd6+300];
	xor.b32  	%r372, %r372, %r331;
	ld.global.u32 	%r332, [%rd6+304];
	xor.b32  	%r371, %r371, %r332;
	ld.global.u32 	%r333, [%rd6+308];
	xor.b32  	%r370, %r370, %r333;
	ld.global.u32 	%r334, [%rd6+312];
	xor.b32  	%r369, %r369, %r334;
	ld.global.u32 	%r335, [%rd6+316];
	xor.b32  	%r368, %r368, %r335;
$L__BB1_38:
	add.s32 	%r367, %r367, 16;
	setp.ne.s32 	%p20, %r367, 32;
	@%p20 bra 	$L__BB1_6;
	mad.lo.s32 	%r336, %r361, -31, %r16;
	add.s32 	%r361, %r336, 1;
	setp.ne.s32 	%p21, %r361, 5;
	@%p21 bra 	$L__BB1_5;
	st.global.u32 	[%rd2+4], %r372;
	st.global.u32 	[%rd2+8], %r371;
	st.global.u32 	[%rd2+12], %r370;
	st.global.u32 	[%rd2+16], %r369;
	st.global.u32 	[%rd2+20], %r368;
	add.s32 	%r355, %r355, 1;
	setp.lt.u32 	%p22, %r355, %r7;
	@%p22 bra 	$L__BB1_4;
$L__BB1_41:
	shr.u64 	%rd7, %rd21, 2;
	add.s32 	%r354, %r354, 1;
	setp.gt.u64 	%p23, %rd21, 3;
	mov.u64 	%rd21, %rd7;
	@%p23 bra 	$L__BB1_2;
$L__BB1_42:
	cvt.u32.u64 	%r337, %rd1;
	mov.b32 	%r338, 0;
	st.global.v2.u32 	[%rd2+24], {%r338, %r338};
	st.global.u32 	[%rd2+32], %r338;
	mov.b64 	%rd17, 0;
	st.global.u64 	[%rd2+40], %rd17;
	mul.lo.s32 	%r339, %r197, %r197;
	setp.ge.s32 	%p24, %r337, %r339;
	@%p24 bra 	$L__BB1_44;
	shr.u32 	%r340, %r372, 2;
	xor.b32  	%r341, %r340, %r372;
	st.global.v2.u32 	[%rd2+8], {%r370, %r369};
	shl.b32 	%r342, %r368, 4;
	shl.b32 	%r343, %r341, 1;
	xor.b32  	%r344, %r343, %r342;
	xor.b32  	%r345, %r344, %r341;
	xor.b32  	%r346, %r345, %r368;
	st.global.v2.u32 	[%rd2+16], {%r368, %r346};
	mov.b32 	%r347, 832457172;
	st.global.v2.u32 	[%rd2], {%r347, %r371};
	add.s32 	%r348, %r346, 832457172;
	cvt.rn.f32.u32 	%f1, %r348;
	fma.rn.f32 	%f2, %f1, 0f2F800000, 0f2F000000;
	cvta.to.global.u64 	%rd18, %rd8;
	shl.b64 	%rd19, %rd1, 2;
	add.s64 	%rd20, %rd18, %rd19;
	st.global.f32 	[%rd20], %f2;
$L__BB1_44:
	ret;

}


// ===== COMPILED SASS (sm_100) =====

	.target	sm_100

	.elftype	@"ET_EXEC"


//--------------------- .note.nv.tkinfo           --------------------------
	.section	.note.nv.tkinfo,"",@"SHT_NOTE"
	.sectionflags	@"SHF_NOTE_NV_TKINFO"
	.tkinfo
        /*0018*/ 	.word	0x00000002
        /*0030*/ 	.string	""
        /*0030*/ 	.string	"ptxas"
        /*0030*/ 	.string	"Cuda compilation tools, release 13.0, V13.0.88"
        /*0030*/ 	.string	"Build cuda_13.0.r13.0/compiler.36424714_0"
        /*0030*/ 	.string	"-arch sm_100 -m 64 "



//--------------------- .note.nv.cuinfo           --------------------------
	.section	.note.nv.cuinfo,"",@"SHT_NOTE"
	.sectionflags	@"SHF_NOTE_NV_CUINFO"
        /*0018*/ 	.short	0x0002
        /*001a*/ 	.short	0x0064
        /*001c*/ 	.short	0x0082
	.zero		2


//--------------------- .nv.info                  --------------------------
	.section	.nv.info,"",@"SHT_CUDA_INFO"
	.align	4


	//----- nvinfo : EIATTR_REGCOUNT
	.align		4
        /*0000*/ 	.byte	0x04, 0x2f
        /*0002*/ 	.short	(.L_10 - .L_9)
	.align		4
.L_9:
        /*0004*/ 	.word	index@(_Z10matrixMultPfS_S_i)
        /*0008*/ 	.word	0x0000001e


	//----- nvinfo : EIATTR_FRAME_SIZE
	.align		4
.L_10:
        /*000c*/ 	.byte	0x04, 0x11
        /*000e*/ 	.short	(.L_12 - .L_11)
	.align		4
.L_11:
        /*0010*/ 	.word	index@(_Z10matrixMultPfS_S_i)
        /*0014*/ 	.word	0x00000000


	//----- nvinfo : EIATTR_REGCOUNT
	.align		4
.L_12:
        /*0018*/ 	.byte	0x04, 0x2f
        /*001a*/ 	.short	(.L_14 - .L_13)
	.align		4
.L_13:
        /*001c*/ 	.word	index@(_Z21generateRandomNumbersP17curandStateXORWOWPfi)
        /*0020*/ 	.word	0x00000020


	//----- nvinfo : EIATTR_FRAME_SIZE
	.align		4
.L_14:
        /*0024*/ 	.byte	0x04, 0x11
        /*0026*/ 	.short	(.L_16 - .L_15)
	.align		4
.L_15:
        /*0028*/ 	.word	index@(_Z21generateRandomNumbersP17curandStateXORWOWPfi)
        /*002c*/ 	.word	0x00000000


	//----- nvinfo : EIATTR_MIN_STACK_SIZE
	.align		4
.L_16:
        /*0030*/ 	.byte	0x04, 0x12
        /*0032*/ 	.short	(.L_18 - .L_17)
	.align		4
.L_17:
        /*0034*/ 	.word	index@(_Z21generateRandomNumbersP17curandStateXORWOWPfi)
        /*0038*/ 	.word	0x00000000


	//----- nvinfo : EIATTR_MIN_STACK_SIZE
	.align		4
.L_18:
        /*003c*/ 	.byte	0x04, 0x12
        /*003e*/ 	.short	(.L_20 - .L_19)
	.align		4
.L_19:
        /*0040*/ 	.word	index@(_Z10matrixMultPfS_S_i)
        /*0044*/ 	.word	0x00000000
.L_20:


//--------------------- .nv.compat                --------------------------
	.section	.nv.compat,"",@"SHT_CUDA_COMPAT_INFO"
	.align	4
        /*0000*/ 	.byte	0x02, 0x09, 0x00, 0x00, 0x02, 0x02, 0x01, 0x00, 0x02, 0x05, 0x05, 0x00, 0x03, 0x07, 0x01, 0x01
        /*0010*/ 	.byte	0x02, 0x03, 0x00, 0x00, 0x02, 0x06, 0x01, 0x00, 0x04, 0x0b, 0x08, 0x00, 0x09, 0x00, 0x00, 0x00
        /*0020*/ 	.byte	0x00, 0x00, 0x00, 0x00


//--------------------- .nv.info._Z21generateRandomNumbersP17curandStateXORWOWPfi --------------------------
	.section	.nv.info._Z21generateRandomNumbersP17curandStateXORWOWPfi,"",@"SHT_CUDA_INFO"
	.sectionflags	@""
	.align	4


	//----- nvinfo : EIATTR_CUDA_API_VERSION
	.align		4
        /*0000*/ 	.byte	0x04, 0x37
        /*0002*/ 	.short	(.L_22 - .L_21)
.L_21:
        /*0004*/ 	.word	0x00000082


	//----- nvinfo : EIATTR_KPARAM_INFO
	.align		4
.L_22:
        /*0008*/ 	.byte	0x04, 0x17
        /*000a*/ 	.short	(.L_24 - .L_23)
.L_23:
        /*000c*/ 	.word	0x00000000
        /*0010*/ 	.short	0x0002
        /*0012*/ 	.short	0x0010
        /*0014*/ 	.byte	0x00, 0xf0, 0x11, 0x00


	//----- nvinfo : EIATTR_KPARAM_INFO
	.align		4
.L_24:
        /*0018*/ 	.byte	0x04, 0x17
        /*001a*/ 	.short	(.L_26 - .L_25)
.L_25:
        /*001c*/ 	.word	0x00000000
        /*0020*/ 	.short	0x0001
        /*0022*/ 	.short	0x0008
        /*0024*/ 	.byte	0x00, 0xf5, 0x21, 0x00


	//----- nvinfo : EIATTR_KPARAM_INFO
	.align		4
.L_26:
        /*0028*/ 	.byte	0x04, 0x17
        /*002a*/ 	.short	(.L_28 - .L_27)
.L_27:
        /*002c*/ 	.word	0x00000000
        /*0030*/ 	.short	0x0000
        /*0032*/ 	.short	0x0000
        /*0034*/ 	.byte	0x00, 0xf5, 0x21, 0x00


	//----- nvinfo : EIATTR_SPARSE_MMA_MASK
	.align		4
.L_28:
        /*0038*/ 	.byte	0x03, 0x50
        /*003a*/ 	.short	0x0000


	//----- nvinfo : EIATTR_MAXREG_COUNT
	.align		4
        /*003c*/ 	.byte	0x03, 0x1b
        /*003e*/ 	.short	0x00ff


	//----- nvinfo : EIATTR_MERCURY_ISA_VERSION
	.align		4
        /*0040*/ 	.byte	0x03, 0x5f
        /*0042*/ 	.short	0x0101


	//----- nvinfo : EIATTR_VRC_CTA_INIT_COUNT
	.align		4
        /*0044*/ 	.byte	0x02, 0x4a
	.zero		1
	.zero		1


	//----- nvinfo : EIATTR_EXIT_INSTR_OFFSETS
	.align		4
        /*0048*/ 	.byte	0x04, 0x1c
        /*004a*/ 	.short	(.L_30 - .L_29)


	//   ....[0]....
.L_29:
        /*004c*/ 	.word	0x00001020


	//   ....[1]....
        /*0050*/ 	.word	0x000011a0


	//----- nvinfo : EIATTR_CRS_STACK_SIZE
	.align		4
.L_30:
        /*0054*/ 	.byte	0x04, 0x1e
        /*0056*/ 	.short	(.L_32 - .L_31)
.L_31:
        /*0058*/ 	.word	0x00000000


	//----- nvinfo : EIATTR_CBANK_PARAM_SIZE
	.align		4
.L_32:
        /*005c*/ 	.byte	0x03, 0x19
        /*005e*/ 	.short	0x0014


	//----- nvinfo : EIATTR_PARAM_CBANK
	.align		4
        /*0060*/ 	.byte	0x04, 0x0a
        /*0062*/ 	.short	(.L_34 - .L_33)
	.align		4
.L_33:
        /*0064*/ 	.word	index@(.nv.constant0._Z21generateRandomNumbersP17curandStateXORWOWPfi)
        /*0068*/ 	.short	0x0380
        /*006a*/ 	.short	0x0014


	//----- nvinfo : EIATTR_SW_WAR
	.align		4
.L_34:
        /*006c*/ 	.byte	0x04, 0x36
        /*006e*/ 	.short	(.L_36 - .L_35)
.L_35:
        /*0070*/ 	.word	0x00000008
.L_36:


//--------------------- .nv.info._Z10matrixMultPfS_S_i --------------------------
	.section	.nv.info._Z10matrixMultPfS_S_i,"",@"SHT_CUDA_INFO"
	.sectionflags	@""
	.align	4


	//----- nvinfo : EIATTR_CUDA_API_VERSION
	.align		4
        /*0000*/ 	.byte	0x04, 0x37
        /*0002*/ 	.short	(.L_38 - .L_37)
.L_37:
        /*0004*/ 	.word	0x00000082


	//----- nvinfo : EIATTR_KPARAM_INFO
	.align		4
.L_38:
        /*0008*/ 	.byte	0x04, 0x17
        /*000a*/ 	.short	(.L_40 - .L_39)
.L_39:
        /*000c*/ 	.word	0x00000000
        /*0010*/ 	.short	0x0003
        /*0012*/ 	.short	0x0018
        /*0014*/ 	.byte	0x00, 0xf0, 0x11, 0x00


	//----- nvinfo : EIATTR_KPARAM_INFO
	.align		4
.L_40:
        /*0018*/ 	.byte	0x04, 0x17
        /*001a*/ 	.short	(.L_42 - .L_41)
.L_41:
        /*001c*/ 	.word	0x00000000
        /*0020*/ 	.short	0x0002
        /*0022*/ 	.short	0x0010
        /*0024*/ 	.byte	0x00, 0xf5, 0x21, 0x00


	//----- nvinfo : EIATTR_KPARAM_INFO
	.align		4
.L_42:
        /*0028*/ 	.byte	0x04, 0x17
        /*002a*/ 	.short	(.L_44 - .L_43)
.L_43:
        /*002c*/ 	.word	0x00000000
        /*0030*/ 	.short	0x0001
        /*0032*/ 	.short	0x0008
        /*0034*/ 	.byte	0x00, 0xf5, 0x21, 0x00


	//----- nvinfo : EIATTR_KPARAM_INFO
	.align		4
.L_44:
        /*0038*/ 	.byte	0x04, 0x17
        /*003a*/ 	.short	(.L_46 - .L_45)
.L_45:
        /*003c*/ 	.word	0x00000000
        /*0040*/ 	.short	0x0000
        /*0042*/ 	.short	0x0000
        /*0044*/ 	.byte	0x00, 0xf5, 0x21, 0x00


	//----- nvinfo : EIATTR_SPARSE_MMA_MASK
	.align		4
.L_46:
        /*0048*/ 	.byte	0x03, 0x50
        /*004a*/ 	.short	0x0000


	//----- nvinfo : EIATTR_MAXREG_COUNT
	.align		4
        /*004c*/ 	.byte	0x03, 0x1b
        /*004e*/ 	.short	0x00ff


	//----- nvinfo : EIATTR_MERCURY_ISA_VERSION
	.align		4
        /*0050*/ 	.byte	0x03, 0x5f
        /*0052*/ 	.short	0x0101


	//----- nvinfo : EIATTR_VRC_CTA_INIT_COUNT
	.align		4
        /*0054*/ 	.byte	0x02, 0x4a
	.zero		1
	.zero		1


	//----- nvinfo : EIATTR_EXIT_INSTR_OFFSETS
	.align		4
        /*0058*/ 	.byte	0x04, 0x1c
        /*005a*/ 	.short	(.L_48 - .L_47)


	//   ....[0]....
.L_47:
        /*005c*/ 	.word	0x000000c0


	//   ....[1]....
        /*0060*/ 	.word	0x00000a90


	//----- nvinfo : EIATTR_CBANK_PARAM_SIZE
	.align		4
.L_48:
        /*0064*/ 	.byte	0x03, 0x19
        /*0066*/ 	.short	0x001c


	//----- nvinfo : EIATTR_PARAM_CBANK
	.align		4
        /*0068*/ 	.byte	0x04, 0x0a
        /*006a*/ 	.short	(.L_50 - .L_49)
	.align		4
.L_49:
        /*006c*/ 	.word	index@(.nv.constant0._Z10matrixMultPfS_S_i)
        /*0070*/ 	.short	0x0380
        /*0072*/ 	.short	0x001c


	//----- nvinfo : EIATTR_SW_WAR
	.align		4
.L_50:
        /*0074*/ 	.byte	0x04, 0x36
        /*0076*/ 	.short	(.L_52 - .L_51)
.L_51:
        /*0078*/ 	.word	0x00000008
.L_52:


//--------------------- .nv.callgraph             --------------------------
	.section	.nv.callgraph,"",@"SHT_CUDA_CALLGRAPH"
	.align	4
	.sectionentsize	8
	.align		4
        /*0000*/ 	.word	0x00000000
	.align		4
        /*0004*/ 	.word	0xffffffff
	.align		4
        /*0008*/ 	.word	0x00000000
	.align		4
        /*000c*/ 	.word	0xfffffffe
	.align		4
        /*0010*/ 	.word	0x00000000
	.align		4
        /*0014*/ 	.word	0xfffffffd
	.align		4
        /*0018*/ 	.word	0x00000000
	.align		4
        /*001c*/ 	.word	0xfffffffc


//--------------------- .nv.constant4             --------------------------
	.section	.nv.constant4,"a",@progbits
	.align	8
	.align		8
.nv.constant4:
        /*0000*/ 	.dword	precalc_xorwow_matrix
	.align		8
        /*0008*/ 	.dword	precalc_xorwow_offset_matrix
	.align		8
        /*0010*/ 	.dword	mrg32k3aM1
	.align		8
        /*0018*/ 	.dword	mrg32k3aM2
	.align		8
        /*0020*/ 	.dword	mrg32k3aM1SubSeq
	.align		8
        /*0028*/ 	.dword	mrg32k3aM2SubSeq
	.align		8
        /*0030*/ 	.dword	mrg32k3aM1Seq
	.align		8
        /*0038*/ 	.dword	mrg32k3aM2Seq


//--------------------- .nv.constant3             --------------------------
	.section	.nv.constant3,"a",@progbits
	.align	8
.nv.constant3:
	.type		__cr_lgamma_table,@object
	.size		__cr_lgamma_table,(.L_8 - __cr_lgamma_table)
__cr_lgamma_table:
        /*0000*/ 	.byte	0x00, 0x00, 0x00, 0x00, 0x00, 0x00, 0x00, 0x00, 0x00, 0x00, 0x00, 0x00, 0x00, 0x00, 0x00, 0x00
        /*0010*/ 	.byte	0xef, 0x39, 0xfa, 0xfe, 0x42, 0x2e, 0xe6, 0x3f, 0x02, 0x20, 0x2a, 0xfa, 0x0b, 0xab, 0xfc, 0x3f
        /*0020*/ 	.byte	0xf9, 0x2c, 0x92, 0x7c, 0xa7, 0x6c, 0x09, 0x40, 0xc9, 0x79, 0x44, 0x3c, 0x64, 0x26, 0x13, 0x40
        /*0030*/ 	.byte	0xca, 0x01, 0xcf, 0x3a, 0x27, 0x51, 0x1a, 0x40, 0x30, 0xcc, 0x2d, 0xf3, 0xe1, 0x0c, 0x21, 0x40
        /*0040*/ 	.byte	0x0d, 0xb7, 0xfc, 0x82, 0x8e, 0x35, 0x25, 0x40
.L_8:


//--------------------- .text._Z21generateRandomNumbersP17curandStateXORWOWPfi --------------------------
	.section	.text._Z21generateRandomNumbersP17curandStateXORWOWPfi,"ax",@progbits
	.align	128
        .global         _Z21generateRandomNumbersP17curandStateXORWOWPfi
        .type           _Z21generateRandomNumbersP17curandStateXORWOWPfi,@function
        .size           _Z21generateRandomNumbersP17curandStateXORWOWPfi,(.L_x_14 - _Z21generateRandomNumbersP17curandStateXORWOWPfi)
        .other          _Z21generateRandomNumbersP17curandStateXORWOWPfi,@"STO_CUDA_ENTRY STV_DEFAULT"
_Z21generateRandomNumbersP17curandStateXORWOWPfi:
.text._Z21generateRandomNumbersP17curandStateXORWOWPfi:
[----:B------:R-:W-:Y:S01]  /*0000*/  LDC R1, c[0x0][0x37c] ;  /* 0x0000df00ff017b82 */ /* 0x000fe20000000800 */
[----:B------:R-:W0:Y:S01]  /*0010*/  S2R R0, SR_TID.X ;  /* 0x0000000000007919 */ /* 0x000e220000002100 */
[----:B------:R-:W0:Y:S06]  /*0020*/  LDCU UR4, c[0x0][0x360] ;  /* 0x00006c00ff0477ac */ /* 0x000e2c0008000800 */
[----:B------:R-:W1:Y:S01]  /*0030*/  LDC.64 R6, c[0x0][0x380] ;  /* 0x0000e000ff067b82 */ /* 0x000e620000000a00 */
[----:B------:R-:W-:Y:S01]  /*0040*/  IMAD.MOV.U32 R8, RZ, RZ, 0x3198c20f ;  /* 0x3198c20fff087424 */ /* 0x000fe200078e00ff */
[----:B------:R-:W0:Y:S01]  /*0050*/  S2R R3, SR_CTAID.X ;  /* 0x0000000000037919 */ /* 0x000e220000002500 */
[----:B------:R-:W2:Y:S01]  /*0060*/  LDCU UR5, c[0x0][0x364] ;  /* 0x00006c80ff0577ac */ /* 0x000ea20008000800 */
[----:B------:R-:W-:Y:S01]  /*0070*/  IMAD.MOV.U32 R9, RZ, RZ, 0x5efdb30c ;  /* 0x5efdb30cff097424 */ /* 0x000fe200078e00ff */
[----:B------:R-:W-:Y:S01]  /*0080*/  BSSY.RECONVERGENT B0, `(.L_x_0) ;  /* 0x00000f1000007945 */ /* 0x000fe20003800200 */
[----:B------:R-:W2:Y:S01]  /*0090*/  S2R R2, SR_TID.Y ;  /* 0x0000000000027919 */ /* 0x000ea20000002200 */
[----:B------:R-:W3:Y:S01]  /*00a0*/  LDCU UR8, c[0x0][0x390] ;  /* 0x00007200ff0877ac */ /* 0x000ee20008000800 */
[----:B------:R-:W-:Y:S01]  /*00b0*/  IMAD.MOV.U32 R12, RZ, RZ, 0x423bb012 ;  /* 0x423bb012ff0c7424 */ /* 0x000fe200078e00ff */
[----:B------:R-:W2:Y:S01]  /*00c0*/  S2R R5, SR_CTAID.Y ;  /* 0x0000000000057919 */ /* 0x000ea20000002600 */
[----:B------:R-:W4:Y:S01]  /*00d0*/  LDCU.64 UR6, c[0x0][0x358] ;  /* 0x00006b00ff0677ac */ /* 0x000f220008000a00 */
[----:B------:R-:W-:-:S02]  /*00e0*/  IMAD.MOV.U32 R13, RZ, RZ, -0x75bd8fc ;  /* 0xf8a42704ff0d7424 */ /* 0x000fc400078e00ff */
[----:B------:R-:W-:Y:S02]  /*00f0*/  IMAD.MOV.U32 R14, RZ, RZ, -0x23270784 ;  /* 0xdcd8f87cff0e7424 */ /* 0x000fe400078e00ff */
[----:B------:R-:W-:Y:S02]  /*0100*/  IMAD.MOV.U32 R15, RZ, RZ, 0x57fa2510 ;  /* 0x57fa2510ff0f7424 */ /* 0x000fe400078e00ff */
[----:B------:R-:W-:Y:S02]  /*0110*/  IMAD.MOV.U32 R10, RZ, RZ, 0x5efdb30c ;  /* 0x5efdb30cff0a7424 */ /* 0x000fe400078e00ff */
[----:B------:R-:W-:Y:S02]  /*0120*/  IMAD.MOV.U32 R4, RZ, RZ, 0x423bb012 ;  /* 0x423bb012ff047424 */ /* 0x000fe400078e00ff */
[----:B0-----:R-:W-:Y:S02]  /*0130*/  IMAD R0, R3, UR4, R0 ;  /* 0x0000000403007c24 */ /* 0x001fe4000f8e0200 */
[----:B--2---:R-:W-:-:S02]  /*0140*/  IMAD R3, R5, UR5, R2 ;  /* 0x0000000505037c24 */ /* 0x004fc4000f8e0202 */
[----:B------:R-:W-:Y:S02]  /*0150*/  IMAD.MOV.U32 R5, RZ, RZ, -0x75bd8fc ;  /* 0xf8a42704ff057424 */ /* 0x000fe400078e00ff */
[----:B---3--:R-:W-:Y:S02]  /*0160*/  IMAD R0, R3, UR8, R0 ;  /* 0x0000000803007c24 */ /* 0x008fe4000f8e0200 */
[----:B------:R-:W-:Y:S02]  /*0170*/  IMAD.MOV.U32 R3, RZ, RZ, 0x57fa2510 ;  /* 0x57fa2510ff037424 */ /* 0x000fe400078e00ff */
[C---:B-1----:R-:W-:Y:S01]  /*0180*/  IMAD.WIDE R6, R0.reuse, 0x30, R6 ;  /* 0x0000003000067825 */ /* 0x042fe200078e0206 */
[----:B------:R-:W-:Y:S02]  /*0190*/  ISETP.NE.AND P0, PT, R0, RZ, PT ;  /* 0x000000ff0000720c */ /* 0x000fe40003f05270 */
[----:B------:R-:W-:Y:S01]  /*01a0*/  SHF.R.S32.HI R11, RZ, 0x1f, R0 ;  /* 0x0000001fff0b7819 */ /* 0x000fe20000011400 */
[----:B------:R-:W-:Y:S01]  /*01b0*/  IMAD.MOV.U32 R2, RZ, RZ, -0x23270784 ;  /* 0xdcd8f87cff027424 */ /* 0x000fe200078e00ff */
[----:B----4-:R0:W-:Y:S04]  /*01c0*/  STG.E.64 desc[UR6][R6.64], R8 ;  /* 0x0000000806007986 */ /* 0x0101e8000c101b06 */
[----:B------:R0:W-:Y:S04]  /*01d0*/  STG.E.64 desc[UR6][R6.64+0x8], R12 ;  /* 0x0000080c06007986 */ /* 0x0001e8000c101b06 */
[----:B------:R0:W-:Y:S01]  /*01e0*/  STG.E.64 desc[UR6][R6.64+0x10], R14 ;  /* 0x0000100e06007986 */ /* 0x0001e2000c101b06 */
[----:B------:R-:W-:Y:S05]  /*01f0*/  @!P0 BRA `(.L_x_1) ;  /* 0x0000000c00648947 */ /* 0x000fea0003800000 */
[----:B0-----:R-:W-:Y:S02]  /*0200*/  IMAD.MOV.U32 R12, RZ, RZ, RZ ;  /* 0x000000ffff0c7224 */ /* 0x001fe400078e00ff */
[----:B------:R-:W-:Y:S02]  /*0210*/  IMAD.MOV.U32 R10, RZ, RZ, 0x5efdb30c ;  /* 0x5efdb30cff0a7424 */ /* 0x000fe400078e00ff */
[----:B------:R-:W-:Y:S02]  /*0220*/  IMAD.MOV.U32 R14, RZ, RZ, R0 ;  /* 0x000000ffff0e7224 */ /* 0x000fe400078e0000 */
[----:B------:R-:W-:Y:S02]  /*0230*/  IMAD.MOV.U32 R4, RZ, RZ, 0x423bb012 ;  /* 0x423bb012ff047424 */ /* 0x000fe400078e00ff */
[----:B------:R-:W-:Y:S02]  /*0240*/  IMAD.MOV.U32 R5, RZ, RZ, -0x75bd8fc ;  /* 0xf8a42704ff057424 */ /* 0x000fe400078e00ff */
[----:B------:R-:W-:-:S02]  /*0250*/  IMAD.MOV.U32 R2, RZ, RZ, -0x23270784 ;  /* 0xdcd8f87cff027424 */ /* 0x000fc400078e00ff */
[----:B------:R-:W-:-:S07]  /*0260*/  IMAD.MOV.U32 R3, RZ, RZ, 0x57fa2510 ;  /* 0x57fa2510ff037424 */ /* 0x000fce00078e00ff */
.L_x_7:
[----:B------:R-:W-:Y:S01]  /*0270*/  LOP3.LUT R6, R14, 0x3, RZ, 0xc0, !PT ;  /* 0x000000030e067812 */ /* 0x000fe200078ec0ff */
[----:B------:R-:W-:Y:S03]  /*0280*/  BSSY.RECONVERGENT B1, `(.L_x_2) ;  /* 0x00000ca000017945 */ /* 0x000fe60003800200 */
[----:B------:R-:W-:-:S04]  /*0290*/  ISETP.NE.U32.AND P0, PT, R6, RZ, PT ;  /* 0x000000ff0600720c */ /* 0x000fc80003f05070 */
[----:B------:R-:W-:-:S13]  /*02a0*/  ISETP.NE.AND.EX P0, PT, RZ, RZ, PT, P0 ;  /* 0x000000ffff00720c */ /* 0x000fda0003f05300 */
[----:B0-----:R-:W-:Y:S05]  /*02b0*/  @!P0 BRA `(.L_x_3) ;  /* 0x0000000c00188947 */ /* 0x001fea0003800000 */
[----:B------:R-:W0:Y:S01]  /*02c0*/  LDC.64 R6, c[0x4][RZ] ;  /* 0x01000000ff067b82 */ /* 0x000e220000000a00 */
[----:B------:R-:W-:Y:S02]  /*02d0*/  IMAD.MOV.U32 R13, RZ, RZ, RZ ;  /* 0x000000ffff0d7224 */ /* 0x000fe400078e00ff */
[----:B0-----:R-:W-:-:S07]  /*02e0*/  IMAD.WIDE.U32 R6, R12, 0xc80, R6 ;  /* 0x00000c800c067825 */ /* 0x001fce00078e0006 */
.L_x_6:
[----:B0-----:R-:W-:Y:S01]  /*02f0*/  IMAD.MOV.U32 R10, RZ, RZ, RZ ;  /* 0x000000ffff0a7224 */ /* 0x001fe200078e00ff */
[----:B------:R-:W-:Y:S01]  /*0300*/  CS2R R2, SRZ ;  /* 0x0000000000027805 */ /* 0x000fe2000001ff00 */
[----:B------:R-:W-:Y:S01]  /*0310*/  IMAD.MOV.U32 R15, RZ, RZ, RZ ;  /* 0x000000ffff0f7224 */ /* 0x000fe200078e00ff */
[----:B------:R-:W-:-:S07]  /*0320*/  CS2R R4, SRZ ;  /* 0x0000000000047805 */ /* 0x000fce000001ff00 */
.L_x_5:
[----:B------:R-:W0:Y:S02]  /*0330*/  LDC.64 R8, c[0x0][0x380] ;  /* 0x0000e000ff087b82 */ /* 0x000e240000000a00 */
[----:B0-----:R-:W-:-:S04]  /*0340*/  IMAD.WIDE R8, R0, 0x30, R8 ;  /* 0x0000003000087825 */ /* 0x001fc800078e0208 */
[----:B------:R-:W-:-:S05]  /*0350*/  IMAD.WIDE.U32 R8, R15, 0x4, R8 ;  /* 0x000000040f087825 */ /* 0x000fca00078e0008 */
[----:B------:R0:W5:Y:S01]  /*0360*/  LDG.E R16, desc[UR6][R8.64+0x4] ;  /* 0x0000040608107981 */ /* 0x000162000c1e1900 */
[----:B------:R-:W-:-:S07]  /*0370*/  IMAD.MOV.U32 R17, RZ, RZ, RZ ;  /* 0x000000ffff117224 */ /* 0x000fce00078e00ff */
.L_x_4:
[----:B-----5:R-:W-:Y:S01]  /*0380*/  SHF.R.U32.HI R22, RZ, R17, R16 ;  /* 0x00000011ff167219 */ /* 0x020fe20000011610 */
[----:B0-----:R-:W-:-:S03]  /*0390*/  IMAD.SHL.U32 R8, R15, 0x20, RZ ;  /* 0x000000200f087824 */ /* 0x001fc600078e00ff */
[----:B------:R-:W-:Y:S01]  /*03a0*/  LOP3.LUT R9, R22, 0x1, RZ, 0xc0, !PT ;  /* 0x0000000116097812 */ /* 0x000fe200078ec0ff */
[----:B------:R-:W-:-:S03]  /*03b0*/  IMAD.IADD R8, R8, 0x1, R17 ;  /* 0x0000000108087824 */ /* 0x000fc600078e0211 */
[----:B------:R-:W-:Y:S01]  /*03c0*/  ISETP.NE.U32.AND P0, PT, R9, 0x1, PT ;  /* 0x000000010900780c */ /* 0x000fe20003f05070 */
[----:B------:R-:W-:-:S03]  /*03d0*/  IMAD R9, R8, 0x5, RZ ;  /* 0x0000000508097824 */ /* 0x000fc600078e02ff */
[----:B------:R-:W-:Y:S01]  /*03e0*/  R2P PR, R22, 0x7e ;  /* 0x0000007e16007804 */ /* 0x000fe20000000000 */
[----:B------:R-:W-:-:S08]  /*03f0*/  IMAD.WIDE.U32 R8, R9, 0x4, R6 ;  /* 0x0000000409087825 */ /* 0x000fd000078e0006 */
[----:B------:R-:W2:Y:S04]  /*0400*/  @!P0 LDG.E R19, desc[UR6][R8.64] ;  /* 0x0000000608138981 */ /* 0x000ea8000c1e1900 */
[----:B------:R-:W3:Y:S04]  /*0410*/  @P1 LDG.E R21, desc[UR6][R8.64+0x14] ;  /* 0x0000140608151981 */ /* 0x000ee8000c1e1900 */
[----:B------:R-:W4:Y:S04]  /*0420*/  @!P0 LDG.E R18, desc[UR6][R8.64+0x10] ;  /* 0x0000100608128981 */ /* 0x000f28000c1e1900 */
[----:B------:R-:W4:Y:S04]  /*0430*/  @P2 LDG.E R23, desc[UR6][R8.64+0x28] ;  /* 0x0000280608172981 */ /* 0x000f28000c1e1900 */
[----:B------:R-:W4:Y:S04]  /*0440*/  @P1 LDG.E R20, desc[UR6][R8.64+0x24] ;  /* 0x0000240608141981 */ /* 0x000f28000c1e1900 */
[----:B------:R-:W4:Y:S04]  /*0450*/  @P3 LDG.E R25, desc[UR6][R8.64+0x3c] ;  /* 0x00003c0608193981 */ /* 0x000f28000c1e1900 */
[----:B------:R-:W4:Y:S04]  /*0460*/  @P2 LDG.E R24, desc[UR6][R8.64+0x38] ;  /* 0x0000380608182981 */ /* 0x000f28000c1e1900 */
[----:B------:R-:W4:Y:S04]  /*0470*/  @P4 LDG.E R27, desc[UR6][R8.64+0x50] ;  /* 0x00005006081b4981 */ /* 0x000f28000c1e1900 */
[----:B------:R-:W4:Y:S01]  /*0480*/  @P5 LDG.E R29, desc[UR6][R8.64+0x64] ;  /* 0x00006406081d5981 */ /* 0x000f22000c1e1900 */
[----:B--2---:R-:W-:-:S03]  /*0490*/  @!P0 LOP3.LUT R10, R10, R19, RZ, 0x3c, !PT ;  /* 0x000000130a0a8212 */ /* 0x004fc600078e3cff */
[----:B------:R-:W2:Y:S01]  /*04a0*/  @!P0 LDG.E R19, desc[UR6][R8.64+0x4] ;  /* 0x0000040608138981 */ /* 0x000ea2000c1e1900 */
[----:B---3--:R-:W-:-:S03]  /*04b0*/  @P1 LOP3.LUT R10, R10, R21, RZ, 0x3c, !PT ;  /* 0x000000150a0a1212 */ /* 0x008fc600078e3cff */
[----:B------:R-:W3:Y:S01]  /*04c0*/  @!P0 LDG.E R21, desc[UR6][R8.64+0xc] ;  /* 0x00000c0608158981 */ /* 0x000ee2000c1e1900 */
[----:B----4-:R-:W-:-:S03]  /*04d0*/  @!P0 LOP3.LUT R3, R3, R18, RZ, 0x3c, !PT ;  /* 0x0000001203038212 */ /* 0x010fc600078e3cff */
[----:B------:R-:W4:Y:S01]  /*04e0*/  @!P0 LDG.E R18, desc[UR6][R8.64+0x8] ;  /* 0x0000080608128981 */ /* 0x000f22000c1e1900 */
[----:B------:R-:W-:-:S03]  /*04f0*/  @P2 LOP3.LUT R10, R10, R23, RZ, 0x3c, !PT ;  /* 0x000000170a0a2212 */ /* 0x000fc600078e3cff */
[----:B------:R-:W4:Y:S01]  /*0500*/  @P1 LDG.E R23, desc[UR6][R8.64+0x18] ;  /* 0x0000180608171981 */ /* 0x000f22000c1e1900 */
[----:B------:R-:W-:-:S03]  /*0510*/  @P1 LOP3.LUT R3, R3, R20, RZ, 0x3c, !PT ;  /* 0x0000001403031212 */ /* 0x000fc600078e3cff */
[----:B------:R-:W4:Y:S01]  /*0520*/  @P1 LDG.E R20, desc[UR6][R8.64+0x1c] ;  /* 0x00001c0608141981 */ /* 0x000f22000c1e1900 */
[----:B------:R-:W-:-:S03]  /*0530*/  @P3 LOP3.LUT R10, R10, R25, RZ, 0x3c, !PT ;  /* 0x000000190a0a3212 */ /* 0x000fc600078e3cff */
[----:B------:R-:W4:Y:S01]  /*0540*/  @P1 LDG.E R25, desc[UR6][R8.64+0x20] ;  /* 0x0000200608191981 */ /* 0x000f22000c1e1900 */
[----:B------:R-:W-:-:S03]  /*0550*/  @P2 LOP3.LUT R3, R3, R24, RZ, 0x3c, !PT ;  /* 0x0000001803032212 */ /* 0x000fc600078e3cff */
[----:B------:R-:W4:Y:S01]  /*0560*/  @P3 LDG.E R24, desc[UR6][R8.64+0x4c] ;  /* 0x00004c0608183981 */ /* 0x000f22000c1e1900 */
[----:B--2---:R-:W-:-:S03]  /*0570*/  @!P0 LOP3.LUT R4, R4, R19, RZ, 0x3c, !PT ;  /* 0x0000001304048212 */ /* 0x004fc600078e3cff */
[----:B------:R-:W2:Y:S01]  /*0580*/  @P2 LDG.E R19, desc[UR6][R8.64+0x2c] ;  /* 0x00002c0608132981 */ /* 0x000ea2000c1e1900 */
[----:B---3--:R-:W-:-:S03]  /*0590*/  @!P0 LOP3.LUT R2, R2, R21, RZ, 0x3c, !PT ;  /* 0x0000001502028212 */ /* 0x008fc600078e3cff */
[----:B------:R-:W3:Y:S01]  /*05a0*/  @P2 LDG.E R21, desc[UR6][R8.64+0x34] ;  /* 0x0000340608152981 */ /* 0x000ee2000c1e1900 */
[----:B----4-:R-:W-:-:S03]  /*05b0*/  @!P0 LOP3.LUT R5, R5, R18, RZ, 0x3c, !PT ;  /* 0x0000001205058212 */ /* 0x010fc600078e3cff */
[----:B------:R-:W4:Y:S01]  /*05c0*/  @P2 LDG.E R18, desc[UR6][R8.64+0x30] ;  /* 0x0000300608122981 */ /* 0x000f22000c1e1900 */
        /* <DEDUP_REMOVED lines=10> */
[----:B--2---:R-:W-:-:S03]  /*0670*/  @P2 LOP3.LUT R4, R4, R19, RZ, 0x3c, !PT ;  /* 0x0000001304042212 */ /* 0x004fc600078e3cff */
[----:B------:R-:W2:Y:S01]  /*0680*/  @P4 LDG.E R19, desc[UR6][R8.64+0x54] ;  /* 0x0000540608134981 */ /* 0x000ea2000c1e1900 */
[----:B---3--:R-:W-:-:S03]  /*0690*/  @P2 LOP3.LUT R2, R2, R21, RZ, 0x3c, !PT ;  /* 0x0000001502022212 */ /* 0x008fc600078e3cff */
[----:B------:R-:W3:Y:S01]  /*06a0*/  @P4 LDG.E R21, desc[UR6][R8.64+0x5c] ;  /* 0x00005c0608154981 */ /* 0x000ee2000c1e1900 */
[----:B----4-:R-:W-:-:S03]  /*06b0*/  @P2 LOP3.LUT R5, R5, R18, RZ, 0x3c, !PT ;  /* 0x0000001205052212 */ /* 0x010fc600078e3cff */
        /* <DEDUP_REMOVED lines=9> */
[----:B------:R-:W-:Y:S02]  /*0750*/  LOP3.LUT P0, RZ, R22, 0x80, RZ, 0xc0, !PT ;  /* 0x0000008016ff7812 */ /* 0x000fe4000780c0ff */
[----:B------:R-:W-:-:S04]  /*0760*/  @P5 LOP3.LUT R10, R10, R29, RZ, 0x3c, !PT ;  /* 0x0000001d0a0a5212 */ /* 0x000fc800078e3cff */
[----:B------:R-:W-:-:S07]  /*0770*/  @P6 LOP3.LUT R10, R10, R27, RZ, 0x3c, !PT ;  /* 0x0000001b0a0a6212 */ /* 0x000fce00078e3cff */
[----:B------:R-:W4:Y:S04]  /*0780*/  @P0 LDG.E R27, desc[UR6][R8.64+0x8c] ;  /* 0x00008c06081b0981 */ /* 0x000f28000c1e1900 */
        /* <DEDUP_REMOVED lines=15> */
[----:B------:R-:W-:Y:S02]  /*0880*/  @P0 LOP3.LUT R10, R10, R27, RZ, 0x3c, !PT ;  /* 0x0000001b0a0a0212 */ /* 0x000fe400078e3cff */
[----:B--2---:R-:W-:Y:S02]  /*0890*/  @P6 LOP3.LUT R4, R4, R19, RZ, 0x3c, !PT ;  /* 0x0000001304046212 */ /* 0x004fe400078e3cff */
[----:B---3--:R-:W-:Y:S02]  /*08a0*/  @P6 LOP3.LUT R2, R2, R21, RZ, 0x3c, !PT ;  /* 0x0000001502026212 */ /* 0x008fe400078e3cff */
[----:B----4-:R-:W-:Y:S02]  /*08b0*/  @P6 LOP3.LUT R5, R5, R18, RZ, 0x3c, !PT ;  /* 0x0000001205056212 */ /* 0x010fe400078e3cff */
[----:B------:R-:W-:Y:S02]  /*08c0*/  @P0 LOP3.LUT R4, R4, R23, RZ, 0x3c, !PT ;  /* 0x0000001704040212 */ /* 0x000fe400078e3cff */
[----:B------:R-:W-:-:S02]  /*08d0*/  @P6 LOP3.LUT R3, R3, R20, RZ, 0x3c, !PT ;  /* 0x0000001403036212 */ /* 0x000fc400078e3cff */
[----:B------:R-:W-:Y:S02]  /*08e0*/  @P0 LOP3.LUT R2, R2, R25, RZ, 0x3c, !PT ;  /* 0x0000001902020212 */ /* 0x000fe400078e3cff */
[----:B------:R-:W-:Y:S02]  /*08f0*/  @P0 LOP3.LUT R3, R3, R26, RZ, 0x3c, !PT ;  /* 0x0000001a03030212 */ /* 0x000fe400078e3cff */
[----:B------:R-:W-:Y:S02]  /*0900*/  @P0 LOP3.LUT R5, R5, R24, RZ, 0x3c, !PT ;  /* 0x0000001805050212 */ /* 0x000fe400078e3cff */
[----:B------:R-:W-:-:S13]  /*0910*/  R2P PR, R22.B1, 0x7f ;  /* 0x0000007f16007804 */ /* 0x000fda0000001000 */
[----:B------:R-:W2:Y:S04]  /*0920*/  @P0 LDG.E R19, desc[UR6][R8.64+0xa0] ;  /* 0x0000a00608130981 */ /* 0x000ea8000c1e1900 */
[----:B------:R-:W3:Y:S04]  /*0930*/  @P1 LDG.E R21, desc[UR6][R8.64+0xb4] ;  /* 0x0000b40608151981 */ /* 0x000ee8000c1e1900 */
[----:B------:R-:W4:Y:S04]  /*0940*/  @P2 LDG.E R23, desc[UR6][R8.64+0xc8] ;  /* 0x0000c80608172981 */ /* 0x000f28000c1e1900 */
[----:B------:R-:W4:Y:S04]  /*0950*/  @P0 LDG.E R20, desc[UR6][R8.64+0xa8] ;  /* 0x0000a80608140981 */ /* 0x000f28000c1e1900 */
[----:B------:R-:W4:Y:S04]  /*0960*/  @P0 LDG.E R24, desc[UR6][R8.64+0xb0] ;  /* 0x0000b00608180981 */ /* 0x000f28000c1e1900 */
[----:B------:R-:W4:Y:S04]  /*0970*/  @P3 LDG.E R25, desc[UR6][R8.64+0xdc] ;  /* 0x0000dc0608193981 */ /* 0x000f28000c1e1900 */
[----:B------:R-:W4:Y:S04]  /*0980*/  @P1 LDG.E R18, desc[UR6][R8.64+0xbc] ;  /* 0x0000bc0608121981 */ /* 0x000f28000c1e1900 */
        /* <DEDUP_REMOVED lines=20> */
[----:B---3--:R-:W-:Y:S02]  /*0ad0*/  @P0 LOP3.LUT R2, R2, R21, RZ, 0x3c, !PT ;  /* 0x0000001502020212 */ /* 0x008fe400078e3cff */
[----:B------:R-:W-:Y:S01]  /*0ae0*/  LOP3.LUT P0, RZ, R22, 0x8000, RZ, 0xc0, !PT ;  /* 0x0000800016ff7812 */ /* 0x000fe2000780c0ff */
[----:B------:R-:W3:Y:S01]  /*0af0*/  @P2 LDG.E R21, desc[UR6][R8.64+0xcc] ;  /* 0x0000cc0608152981 */ /* 0x000ee2000c1e1900 */
[----:B----4-:R-:W-:-:S03]  /*0b00*/  @P1 LOP3.LUT R4, R4, R23, RZ, 0x3c, !PT ;  /* 0x0000001704041212 */ /* 0x010fc600078e3cff */
[----:B------:R-:W4:Y:S04]  /*0b10*/  @P2 LDG.E R22, desc[UR6][R8.64+0xd0] ;  /* 0x0000d00608162981 */ /* 0x000f28000c1e1900 */
[----:B------:R-:W4:Y:S01]  /*0b20*/  @P2 LDG.E R23, desc[UR6][R8.64+0xd4] ;  /* 0x0000d40608172981 */ /* 0x000f22000c1e1900 */
[----:B------:R-:W-:-:S03]  /*0b30*/  @P1 LOP3.LUT R3, R3, R20, RZ, 0x3c, !PT ;  /* 0x0000001403031212 */ /* 0x000fc600078e3cff */
[----:B------:R-:W4:Y:S01]  /*0b40*/  @P3 LDG.E R20, desc[UR6][R8.64+0xec] ;  /* 0x0000ec0608143981 */ /* 0x000f22000c1e1900 */
[----:B------:R-:W-:Y:S02]  /*0b50*/  @P5 LOP3.LUT R10, R10, R29, RZ, 0x3c, !PT ;  /* 0x0000001d0a0a5212 */ /* 0x000fe400078e3cff */
[----:B------:R-:W-:Y:S01]  /*0b60*/  @P2 LOP3.LUT R3, R3, R24, RZ, 0x3c, !PT ;  /* 0x0000001803032212 */ /* 0x000fe200078e3cff */
[----:B------:R-:W4:Y:S04]  /*0b70*/  @P0 LDG.E R26, desc[UR6][R8.64+0x13c] ;  /* 0x00013c06081a0981 */ /* 0x000f28000c1e1900 */
        /* <DEDUP_REMOVED lines=9> */
[----:B------:R-:W-:Y:S02]  /*0c10*/  @P2 LOP3.LUT R2, R2, R23, RZ, 0x3c, !PT ;  /* 0x0000001702022212 */ /* 0x000fe400078e3cff */
[----:B------:R-:W-:Y:S01]  /*0c20*/  @P3 LOP3.LUT R5, R5, R18, RZ, 0x3c, !PT ;  /* 0x0000001205053212 */ /* 0x000fe200078e3cff */
[----:B------:R-:W4:Y:S01]  /*0c30*/  @P4 LDG.E R23, desc[UR6][R8.64+0xfc] ;  /* 0x0000fc0608174981 */ /* 0x000f22000c1e1900 */
[----:B------:R-:W-:-:S03]  /*0c40*/  @P3 LOP3.LUT R4, R4, R25, RZ, 0x3c, !PT ;  /* 0x0000001904043212 */ /* 0x000fc600078e3cff */
        /* <DEDUP_REMOVED lines=20> */
[----:B------:R-:W-:-:S05]  /*0d90*/  VIADD R17, R17, 0x10 ;  /* 0x0000001011117836 */ /* 0x000fca0000000000 */
[----:B------:R-:W-:Y:S02]  /*0da0*/  ISETP.NE.AND P1, PT, R17, 0x20, PT ;  /* 0x000000201100780c */ /* 0x000fe40003f25270 */
[----:B------:R-:W-:Y:S02]  /*0db0*/  @P5 LOP3.LUT R3, R3, R20, RZ, 0x3c, !PT ;  /* 0x0000001403035212 */ /* 0x000fe400078e3cff */
[----:B--2---:R-:W-:Y:S02]  /*0dc0*/  @P5 LOP3.LUT R2, R2, R19, RZ, 0x3c, !PT ;  /* 0x0000001302025212 */ /* 0x004fe400078e3cff */
[----:B---3--:R-:W-:Y:S02]  /*0dd0*/  @P6 LOP3.LUT R4, R4, R21, RZ, 0x3c, !PT ;  /* 0x0000001504046212 */ /* 0x008fe400078e3cff */
[----:B----4-:R-:W-:Y:S02]  /*0de0*/  @P6 LOP3.LUT R5, R5, R22, RZ, 0x3c, !PT ;  /* 0x0000001605056212 */ /* 0x010fe400078e3cff */
[----:B------:R-:W-:-:S02]  /*0df0*/  @P6 LOP3.LUT R2, R2, R23, RZ, 0x3c, !PT ;  /* 0x0000001702026212 */ /* 0x000fc400078e3cff */
[----:B------:R-:W-:Y:S02]  /*0e00*/  @P6 LOP3.LUT R3, R3, R18, RZ, 0x3c, !PT ;  /* 0x0000001203036212 */ /* 0x000fe400078e3cff */
[----:B------:R-:W-:Y:S02]  /*0e10*/  @P0 LOP3.LUT R5, R5, R24, RZ, 0x3c, !PT ;  /* 0x0000001805050212 */ /* 0x000fe400078e3cff */
[----:B------:R-:W-:Y:S02]  /*0e20*/  @P0 LOP3.LUT R4, R4, R25, RZ, 0x3c, !PT ;  /* 0x0000001904040212 */ /* 0x000fe400078e3cff */
[----:B------:R-:W-:Y:S02]  /*0e30*/  @P0 LOP3.LUT R3, R3, R26, RZ, 0x3c, !PT ;  /* 0x0000001a03030212 */ /* 0x000fe400078e3cff */
[----:B------:R-:W-:Y:S01]  /*0e40*/  @P0 LOP3.LUT R2, R2, R27, RZ, 0x3c, !PT ;  /* 0x0000001b02020212 */ /* 0x000fe200078e3cff */
[----:B------:R-:W-:Y:S06]  /*0e50*/  @P1 BRA `(.L_x_4) ;  /* 0xfffffff400481947 */ /* 0x000fec000383ffff */
[----:B------:R-:W-:-:S05]  /*0e60*/  VIADD R15, R15, 0x1 ;  /* 0x000000010f0f7836 */ /* 0x000fca0000000000 */
[----:B------:R-:W-:-:S13]  /*0e70*/  ISETP.NE.AND P0, PT, R15, 0x5, PT ;  /* 0x000000050f00780c */ /* 0x000fda0003f05270 */
[----:B------:R-:W-:Y:S05]  /*0e80*/  @P0 BRA `(.L_x_5) ;  /* 0xfffffff400280947 */ /* 0x000fea000383ffff */
[----:B------:R-:W0:Y:S01]  /*0e90*/  LDC.64 R8, c[0x0][0x380] ;  /* 0x0000e000ff087b82 */ /* 0x000e220000000a00 */
[----:B------:R-:W-:Y:S01]  /*0ea0*/  VIADD R13, R13, 0x1 ;  /* 0x000000010d0d7836 */ /* 0x000fe20000000000 */
[----:B------:R-:W-:-:S04]  /*0eb0*/  LOP3.LUT R16, R14, 0x3, RZ, 0xc0, !PT ;  /* 0x000000030e107812 */ /* 0x000fc800078ec0ff */
[----:B------:R-:W-:Y:S01]  /*0ec0*/  ISETP.GE.U32.AND P0, PT, R13, R16, PT ;  /* 0x000000100d00720c */ /* 0x000fe20003f06070 */
[----:B0-----:R-:W-:-:S05]  /*0ed0*/  IMAD.WIDE R8, R0, 0x30, R8 ;  /* 0x0000003000087825 */ /* 0x001fca00078e0208 */
[----:B------:R0:W-:Y:S04]  /*0ee0*/  STG.E desc[UR6][R8.64+0x4], R10 ;  /* 0x0000040a08007986 */ /* 0x0001e8000c101906 */
[----:B------:R0:W-:Y:S04]  /*0ef0*/  STG.E.64 desc[UR6][R8.64+0x8], R4 ;  /* 0x0000080408007986 */ /* 0x0001e8000c101b06 */
[----:B------:R0:W-:Y:S01]  /*0f00*/  STG.E.64 desc[UR6][R8.64+0x10], R2 ;  /* 0x0000100208007986 */ /* 0x0001e2000c101b06 */
[----:B------:R-:W-:Y:S05]  /*0f10*/  @!P0 BRA `(.L_x_6) ;  /* 0xfffffff000f48947 */ /* 0x000fea000383ffff */
.L_x_3:
[----:B------:R-:W-:Y:S05]  /*0f20*/  BSYNC.RECONVERGENT B1 ;  /* 0x0000000000017941 */ /* 0x000fea0003800200 */
.L_x_2:
[----:B------:R-:W-:Y:S01]  /*0f30*/  ISETP.GT.U32.AND P0, PT, R14, 0x3, PT ;  /* 0x000000030e00780c */ /* 0x000fe20003f04070 */
[----:B------:R-:W-:Y:S01]  /*0f40*/  VIADD R12, R12, 0x1 ;  /* 0x000000010c0c7836 */ /* 0x000fe20000000000 */
[--C-:B------:R-:W-:Y:S02]  /*0f50*/  SHF.R.U64 R14, R14, 0x2, R11.reuse ;  /* 0x000000020e0e7819 */ /* 0x100fe4000000120b */
[----:B------:R-:W-:Y:S02]  /*0f60*/  ISETP.GT.U32.AND.EX P0, PT, R11, RZ, PT, P0 ;  /* 0x000000ff0b00720c */ /* 0x000fe40003f04100 */
[----:B------:R-:W-:-:S11]  /*0f70*/  SHF.R.U32.HI R11, RZ, 0x2, R11 ;  /* 0x00000002ff0b7819 */ /* 0x000fd6000001160b */
[----:B------:R-:W-:Y:S05]  /*0f80*/  @P0 BRA `(.L_x_7) ;  /* 0xfffffff000b80947 */ /* 0x000fea000383ffff */
.L_x_1:
[----:B------:R-:W-:Y:S05]  /*0f90*/  BSYNC.RECONVERGENT B0 ;  /* 0x0000000000007941 */ /* 0x000fea0003800200 */
.L_x_0:
[----:B------:R-:W1:Y:S01]  /*0fa0*/  LDCU UR4, c[0x0][0x390] ;  /* 0x00007200ff0477ac */ /* 0x000e620008000800 */
[----:B0-----:R-:W0:Y:S01]  /*0fb0*/  LDC.64 R6, c[0x0][0x380] ;  /* 0x0000e000ff067b82 */ /* 0x001e220000000a00 */
[----:B-1----:R-:W-:-:S06]  /*0fc0*/  UIMAD UR4, UR4, UR4, URZ ;  /* 0x00000004040472a4 */ /* 0x002fcc000f8e02ff */
[C---:B------:R-:W-:Y:S01]  /*0fd0*/  ISETP.GE.AND P0, PT, R0.reuse, UR4, PT ;  /* 0x0000000400007c0c */ /* 0x040fe2000bf06270 */
[----:B0-----:R-:W-:-:S05]  /*0fe0*/  IMAD.WIDE R6, R0, 0x30, R6 ;  /* 0x0000003000067825 */ /* 0x001fca00078e0206 */
[----:B------:R0:W-:Y:S04]  /*0ff0*/  STG.E.64 desc[UR6][R6.64+0x18], RZ ;  /* 0x000018ff06007986 */ /* 0x0001e8000c101b06 */
[----:B------:R0:W-:Y:S04]  /*1000*/  STG.E desc[UR6][R6.64+0x20], RZ ;  /* 0x000020ff06007986 */ /* 0x0001e8000c101906 */
[----:B------:R0:W-:Y:S01]  /*1010*/  STG.E.64 desc[UR6][R6.64+0x28], RZ ;  /* 0x000028ff06007986 */ /* 0x0001e2000c101b06 */
[----:B------:R-:W-:Y:S05]  /*1020*/  @P0 EXIT ;  /* 0x000000000000094d */ /* 0x000fea0003800000 */
[----:B------:R-:W-:Y:S01]  /*1030*/  SHF.R.U32.HI R9, RZ, 0x2, R10 ;  /* 0x00000002ff097819 */ /* 0x000fe2000001160a */
[----:B------:R-:W-:Y:S01]  /*1040*/  IMAD.SHL.U32 R8, R3, 0x10, RZ ;  /* 0x0000001003087824 */ /* 0x000fe200078e00ff */
[----:B------:R-:W1:Y:S01]  /*1050*/  LDCU.64 UR4, c[0x0][0x388] ;  /* 0x00007100ff0477ac */ /* 0x000e620008000a00 */
[----:B------:R-:W-:Y:S01]  /*1060*/  IMAD.MOV.U32 R15, RZ, RZ, R2 ;  /* 0x000000ffff0f7224 */ /* 0x000fe200078e0002 */
[----:B------:R-:W-:Y:S01]  /*1070*/  LOP3.LUT R9, R9, R10, RZ, 0x3c, !PT ;  /* 0x0000000a09097212 */ /* 0x000fe200078e3cff */
[----:B------:R-:W-:Y:S01]  /*1080*/  IMAD.MOV.U32 R14, RZ, RZ, R5 ;  /* 0x000000ffff0e7224 */ /* 0x000fe200078e0005 */
[----:B------:R-:W-:Y:S01]  /*1090*/  SHF.R.S32.HI R13, RZ, 0x1f, R0 ;  /* 0x0000001fff0d7819 */ /* 0x000fe20000011400 */
[----:B------:R-:W-:Y:S02]  /*10a0*/  IMAD.MOV.U32 R11, RZ, RZ, R4 ;  /* 0x000000ffff0b7224 */ /* 0x000fe400078e0004 */
[----:B------:R-:W-:Y:S01]  /*10b0*/  IMAD.SHL.U32 R10, R9, 0x2, RZ ;  /* 0x00000002090a7824 */ /* 0x000fe200078e00ff */
[----:B------:R-:W-:Y:S01]  /*10c0*/  STG.E.64 desc[UR6][R6.64+0x8], R14 ;  /* 0x0000080e06007986 */ /* 0x000fe2000c101b06 */
[----:B------:R-:W-:-:S03]  /*10d0*/  IMAD.MOV.U32 R16, RZ, RZ, R3 ;  /* 0x000000ffff107224 */ /* 0x000fc600078e0003 */
[----:B------:R-:W-:Y:S01]  /*10e0*/  LOP3.LUT R8, R9, R10, R8, 0x96, !PT ;  /* 0x0000000a09087212 */ /* 0x000fe200078e9608 */
[----:B------:R-:W-:Y:S02]  /*10f0*/  IMAD.MOV.U32 R9, RZ, RZ, 0x2f800000 ;  /* 0x2f800000ff097424 */ /* 0x000fe400078e00ff */
[----:B------:R-:W-:Y:S01]  /*1100*/  IMAD.MOV.U32 R10, RZ, RZ, 0x319e49d4 ;  /* 0x319e49d4ff0a7424 */ /* 0x000fe200078e00ff */
[----:B------:R-:W-:Y:S02]  /*1110*/  LOP3.LUT R17, R8, R3, RZ, 0x3c, !PT ;  /* 0x0000000308117212 */ /* 0x000fe400078e3cff */
[C---:B-1----:R-:W-:Y:S02]  /*1120*/  LEA R2, P0, R0.reuse, UR4, 0x2 ;  /* 0x0000000400027c11 */ /* 0x042fe4000f8010ff */
[----:B------:R-:W-:Y:S01]  /*1130*/  STG.E.64 desc[UR6][R6.64], R10 ;  /* 0x0000000a06007986 */ /* 0x000fe2000c101b06 */
[----:B------:R-:W-:Y:S01]  /*1140*/  VIADD R8, R17, 0x319e49d4 ;  /* 0x319e49d411087836 */ /* 0x000fe20000000000 */
[----:B------:R-:W-:-:S02]  /*1150*/  LEA.HI.X R3, R0, UR5, R13, 0x2, P0 ;  /* 0x0000000500037c11 */ /* 0x000fc400080f140d */
[----:B------:R-:W-:Y:S02]  /*1160*/  STG.E.64 desc[UR6][R6.64+0x10], R16 ;  /* 0x0000101006007986 */ /* 0x000fe4000c101b06 */
[----:B------:R-:W-:-:S05]  /*1170*/  I2FP.F32.U32 R8, R8 ;  /* 0x0000000800087245 */ /* 0x000fca0000201000 */
[----:B------:R-:W-:-:S05]  /*1180*/  FFMA R5, R8, R9, 1.1641532182693481445e-10 ;  /* 0x2f00000008057423 */ /* 0x000fca0000000009 */
[----:B------:R-:W-:Y:S01]  /*1190*/  STG.E desc[UR6][R2.64], R5 ;  /* 0x0000000502007986 */ /* 0x000fe2000c101906 */
[----:B------:R-:W-:Y:S05]  /*11a0*/  EXIT ;  /* 0x000000000000794d */ /* 0x000fea0003800000 */
.L_x_8:
[----:B------:R-:W-:-:S00]  /*11b0*/  BRA `(.L_x_8) ;  /* 0xfffffffc00fc7947 */ /* 0x000fc0000383ffff */
[----:B------:R-:W-:-:S00]  /*11c0*/  NOP ;  /* 0x0000000000007918 */ /* 0x000fc00000000000 */
        /* <DEDUP_REMOVED lines=11> */
.L_x_14:


//--------------------- .text._Z10matrixMultPfS_S_i --------------------------
	.section	.text._Z10matrixMultPfS_S_i,"ax",@progbits
	.align	128
        .global         _Z10matrixMultPfS_S_i
        .type           _Z10matrixMultPfS_S_i,@function
        .size           _Z10matrixMultPfS_S_i,(.L_x_15 - _Z10matrixMultPfS_S_i)
        .other          _Z10matrixMultPfS_S_i,@"STO_CUDA_ENTRY STV_DEFAULT"
_Z10matrixMultPfS_S_i:
.text._Z10matrixMultPfS_S_i:
[----:B------:R-:W-:Y:S01]  /*0000*/  LDC R1, c[0x0][0x37c] ;  /* 0x0000df00ff017b82 */ /* 0x000fe20000000800 */
[----:B------:R-:W0:Y:S01]  /*0010*/  S2R R0, SR_TID.X ;  /* 0x0000000000007919 */ /* 0x000e220000002100 */
[----:B------:R-:W0:Y:S01]  /*0020*/  LDCU UR4, c[0x0][0x360] ;  /* 0x00006c00ff0477ac */ /* 0x000e220008000800 */
[----:B------:R-:W0:Y:S01]  /*0030*/  S2R R3, SR_CTAID.X ;  /* 0x0000000000037919 */ /* 0x000e220000002500 */
[----:B------:R-:W1:Y:S01]  /*0040*/  LDCU UR5, c[0x0][0x364] ;  /* 0x00006c80ff0577ac */ /* 0x000e620008000800 */
[----:B------:R-:W1:Y:S01]  /*0050*/  S2R R13, SR_TID.Y ;  /* 0x00000000000d7919 */ /* 0x000e620000002200 */
[----:B------:R-:W2:Y:S01]  /*0060*/  LDCU UR20, c[0x0][0x398] ;  /* 0x00007300ff1477ac */ /* 0x000ea20008000800 */
[----:B------:R-:W1:Y:S01]  /*0070*/  S2R R2, SR_CTAID.Y ;  /* 0x0000000000027919 */ /* 0x000e620000002600 */
[----:B0-----:R-:W-:Y:S02]  /*0080*/  IMAD R0, R3, UR4, R0 ;  /* 0x0000000403007c24 */ /* 0x001fe4000f8e0200 */
[----:B-1----:R-:W-:-:S05]  /*0090*/  IMAD R13, R2, UR5, R13 ;  /* 0x00000005020d7c24 */ /* 0x002fca000f8e020d */
[----:B------:R-:W-:-:S04]  /*00a0*/  VIMNMX R2, PT, PT, R0, R13, !PT ;  /* 0x0000000d00027248 */ /* 0x000fc80007fe0100 */
[----:B--2---:R-:W-:-:S13]  /*00b0*/  ISETP.GE.AND P0, PT, R2, UR20, PT ;  /* 0x0000001402007c0c */ /* 0x004fda000bf06270 */
[----:B------:R-:W-:Y:S05]  /*00c0*/  @P0 EXIT ;  /* 0x000000000000094d */ /* 0x000fea0003800000 */
[----:B------:R-:W-:Y:S01]  /*00d0*/  UISETP.GE.U32.AND UP0, UPT, UR20, 0x8, UPT ;  /* 0x000000081400788c */ /* 0x000fe2000bf06070 */
[----:B------:R-:W-:Y:S02]  /*00e0*/  HFMA2 R12, -RZ, RZ, 0, 0 ;  /* 0x00000000ff0c7431 */ /* 0x000fe400000001ff */
[----:B------:R-:W-:Y:S01]  /*00f0*/  IMAD R13, R13, UR20, RZ ;  /* 0x000000140d0d7c24 */ /* 0x000fe2000f8e02ff */
[----:B------:R-:W-:Y:S01]  /*0100*/  UMOV UR4, URZ ;  /* 0x000000ff00047c82 */ /* 0x000fe20008000000 */
[----:B------:R-:W0:Y:S04]  /*0110*/  LDCU.64 UR18, c[0x0][0x358] ;  /* 0x00006b00ff1277ac */ /* 0x000e280008000a00 */
[----:B------:R-:W-:Y:S05]  /*0120*/  BRA.U !UP0, `(.L_x_9) ;  /* 0x0000000508047547 */ /* 0x000fea000b800000 */
[----:B------:R-:W1:Y:S01]  /*0130*/  LDCU.128 UR24, c[0x0][0x380] ;  /* 0x00007000ff1877ac */ /* 0x000e620008000c00 */
[----:B------:R-:W-:Y:S02]  /*0140*/  MOV R12, RZ ;  /* 0x000000ff000c7202 */ /* 0x000fe40000000f00 */
[----:B------:R-:W-:Y:S01]  /*0150*/  MOV R14, R0 ;  /* 0x00000000000e7202 */ /* 0x000fe20000000f00 */
[----:B------:R-:W-:-:S04]  /*0160*/  ULOP3.LUT UR4, UR20, 0x7ffffff8, URZ, 0xc0, !UPT ;  /* 0x7ffffff814047892 */ /* 0x000fc8000f8ec0ff */
[----:B------:R-:W-:Y:S01]  /*0170*/  UIADD3 UR5, UPT, UPT, -UR4, URZ, URZ ;  /* 0x000000ff04057290 */ /* 0x000fe2000fffe1ff */
[----:B-1----:R-:W-:Y:S01]  /*0180*/  MOV R2, UR24 ;  /* 0x0000001800027c02 */ /* 0x002fe20008000f00 */
[----:B------:R-:W-:Y:S01]  /*0190*/  UIMAD.WIDE UR6, UR20, 0x8, UR26 ;  /* 0x00000008140678a5 */ /* 0x000fe2000f8e021a */
[----:B------:R-:W-:Y:S01]  /*01a0*/  MOV R3, UR25 ;  /* 0x0000001900037c02 */ /* 0x000fe20008000f00 */
[----:B------:R-:W-:Y:S02]  /*01b0*/  UIMAD.WIDE UR8, UR20, 0xc, UR26 ;  /* 0x0000000c140878a5 */ /* 0x000fe4000f8e021a */
[----:B------:R-:W-:Y:S01]  /*01c0*/  UIMAD.WIDE UR10, UR20, 0x10, UR26 ;  /* 0x00000010140a78a5 */ /* 0x000fe2000f8e021a */
[----:B------:R-:W-:Y:S01]  /*01d0*/  IMAD.WIDE.U32 R2, R13, 0x4, R2 ;  /* 0x000000040d027825 */ /* 0x000fe200078e0002 */
[----:B------:R-:W-:Y:S02]  /*01e0*/  UIMAD.WIDE UR12, UR20, 0x14, UR26 ;  /* 0x00000014140c78a5 */ /* 0x000fe4000f8e021a */
[----:B------:R-:W-:Y:S01]  /*01f0*/  UIMAD.WIDE UR14, UR20, 0x18, UR26 ;  /* 0x00000018140e78a5 */ /* 0x000fe2000f8e021a */
[----:B------:R-:W-:Y:S01]  /*0200*/  IADD3 R2, P0, PT, R2, 0x10, RZ ;  /* 0x0000001002027810 */ /* 0x000fe20007f1e0ff */
[----:B------:R-:W-:-:S03]  /*0210*/  UIMAD.WIDE UR16, UR20, 0x1c, UR26 ;  /* 0x0000001c141078a5 */ /* 0x000fc6000f8e021a */
[----:B------:R-:W-:-:S09]  /*0220*/  IADD3.X R3, PT, PT, RZ, R3, RZ, P0, !PT ;  /* 0x00000003ff037210 */ /* 0x000fd200007fe4ff */
.L_x_10:
[----:B------:R-:W-:Y:S01]  /*0230*/  UIMAD.WIDE UR22, UR20, 0x4, UR26 ;  /* 0x00000004141678a5 */ /* 0x000fe2000f8e021a */
[----:B------:R-:W-:Y:S02]  /*0240*/  IMAD.MOV.U32 R23, RZ, RZ, 0x4 ;  /* 0x00000004ff177424 */ /* 0x000fe400078e00ff */
[----:B------:R-:W-:Y:S01]  /*0250*/  HFMA2 R11, -RZ, RZ, 0, 2.384185791015625e-07 ;  /* 0x00000004ff0b7431 */ /* 0x000fe200000001ff */
[----:B------:R-:W-:Y:S01]  /*0260*/  MOV R25, 0x4 ;  /* 0x0000000400197802 */ /* 0x000fe20000000f00 */
[----:B0-----:R-:W2:Y:S01]  /*0270*/  LDG.E R21, desc[UR18][R2.64+-0x10] ;  /* 0xfffff01202157981 */ /* 0x001ea2000c1e1900 */
[C---:B------:R-:W-:Y:S01]  /*0280*/  IMAD.WIDE R22, R14.reuse, R23, UR26 ;  /* 0x0000001a0e167e25 */ /* 0x040fe2000f8e0217 */
[----:B------:R-:W-:Y:S02]  /*0290*/  MOV R8, UR22 ;  /* 0x0000001600087c02 */ /* 0x000fe40008000f00 */
[----:B------:R-:W-:Y:S01]  /*02a0*/  MOV R9, UR23 ;  /* 0x0000001700097c02 */ /* 0x000fe20008000f00 */
[----:B------:R-:W3:Y:S02]  /*02b0*/  LDG.E R19, desc[UR18][R2.64+-0xc] ;  /* 0xfffff41202137981 */ /* 0x000ee4000c1e1900 */
[----:B------:R-:W-:-:S02]  /*02c0*/  IMAD.WIDE R8, R14, 0x4, R8 ;  /* 0x000000040e087825 */ /* 0x000fc400078e0208 */
[----:B------:R-:W2:Y:S01]  /*02d0*/  LDG.E R22, desc[UR18][R22.64] ;  /* 0x0000001216167981 */ /* 0x000ea2000c1e1900 */
[----:B------:R-:W-:Y:S01]  /*02e0*/  MOV R5, 0x4 ;  /* 0x0000000400057802 */ /* 0x000fe20000000f00 */
[C---:B------:R-:W-:Y:S02]  /*02f0*/  IMAD.WIDE R24, R14.reuse, R25, UR6 ;  /* 0x000000060e187e25 */ /* 0x040fe4000f8e0219 */
[----:B------:R0:W3:Y:S02]  /*0300*/  LDG.E R20, desc[UR18][R8.64] ;  /* 0x0000001208147981 */ /* 0x0000e4000c1e1900 */
[----:B------:R-:W-:Y:S02]  /*0310*/  IMAD.WIDE R10, R14, R11, UR8 ;  /* 0x000000080e0a7e25 */ /* 0x000fe4000f8e020b */
[----:B------:R-:W4:Y:S04]  /*0320*/  LDG.E R18, desc[UR18][R24.64] ;  /* 0x0000001218127981 */ /* 0x000f28000c1e1900 */
[----:B------:R-:W4:Y:S01]  /*0330*/  LDG.E R17, desc[UR18][R2.64+-0x8] ;  /* 0xfffff81202117981 */ /* 0x000f22000c1e1900 */
[----:B0-----:R-:W-:-:S02]  /*0340*/  HFMA2 R9, -RZ, RZ, 0, 2.384185791015625e-07 ;  /* 0x00000004ff097431 */ /* 0x001fc400000001ff */
[----:B------:R-:W-:Y:S01]  /*0350*/  IMAD.MOV.U32 R7, RZ, RZ, 0x4 ;  /* 0x00000004ff077424 */ /* 0x000fe200078e00ff */
[----:B------:R0:W5:Y:S01]  /*0360*/  LDG.E R16, desc[UR18][R10.64] ;  /* 0x000000120a107981 */ /* 0x000162000c1e1900 */
[----:B------:R-:W-:-:S03]  /*0370*/  IMAD.WIDE R4, R14, R5, UR10 ;  /* 0x0000000a0e047e25 */ /* 0x000fc6000f8e0205 */
[----:B------:R-:W5:Y:S01]  /*0380*/  LDG.E R15, desc[UR18][R2.64+-0x4] ;  /* 0xfffffc12020f7981 */ /* 0x000f62000c1e1900 */
[C---:B------:R-:W-:Y:S01]  /*0390*/  IMAD.WIDE R6, R14.reuse, R7, UR12 ;  /* 0x0000000c0e067e25 */ /* 0x040fe2000f8e0207 */
[----:B------:R-:W-:Y:S02]  /*03a0*/  MOV R27, 0x4 ;  /* 0x00000004001b7802 */ /* 0x000fe40000000f00 */
[----:B------:R1:W5:Y:S01]  /*03b0*/  LDG.E R4, desc[UR18][R4.64] ;  /* 0x0000001204047981 */ /* 0x000362000c1e1900 */
[----:B------:R-:W-:-:S03]  /*03c0*/  IMAD.WIDE R8, R14, R9, UR14 ;  /* 0x0000000e0e087e25 */ /* 0x000fc6000f8e0209 */
[----:B------:R-:W5:Y:S01]  /*03d0*/  LDG.E R23, desc[UR18][R2.64] ;  /* 0x0000001202177981 */ /* 0x000f62000c1e1900 */
[----:B0-----:R-:W-:-:S03]  /*03e0*/  IMAD.WIDE R10, R14, R27, UR16 ;  /* 0x000000100e0a7e25 */ /* 0x001fc6000f8e021b */
[----:B------:R-:W5:Y:S04]  /*03f0*/  LDG.E R7, desc[UR18][R6.64] ;  /* 0x0000001206077981 */ /* 0x000f68000c1e1900 */
[----:B------:R-:W5:Y:S04]  /*0400*/  LDG.E R24, desc[UR18][R2.64+0x4] ;  /* 0x0000041202187981 */ /* 0x000f68000c1e1900 */
[----:B------:R-:W5:Y:S04]  /*0410*/  LDG.E R8, desc[UR18][R8.64] ;  /* 0x0000001208087981 */ /* 0x000f68000c1e1900 */
[----:B------:R-:W5:Y:S04]  /*0420*/  LDG.E R25, desc[UR18][R2.64+0x8] ;  /* 0x0000081202197981 */ /* 0x000f68000c1e1900 */
[----:B------:R-:W5:Y:S04]  /*0430*/  LDG.E R10, desc[UR18][R10.64] ;  /* 0x000000120a0a7981 */ /* 0x000f68000c1e1900 */
[----:B------:R0:W5:Y:S01]  /*0440*/  LDG.E R27, desc[UR18][R2.64+0xc] ;  /* 0x00000c12021b7981 */ /* 0x000162000c1e1900 */
[----:B------:R-:W-:-:S04]  /*0450*/  UIADD3 UR5, UPT, UPT, UR5, 0x8, URZ ;  /* 0x0000000805057890 */ /* 0x000fc8000fffe0ff */
[----:B------:R-:W-:Y:S01]  /*0460*/  UISETP.NE.AND UP0, UPT, UR5, URZ, UPT ;  /* 0x000000ff0500728c */ /* 0x000fe2000bf05270 */
[----:B-1----:R-:W-:Y:S02]  /*0470*/  MOV R5, UR20 ;  /* 0x0000001400057c02 */ /* 0x002fe40008000f00 */
[----:B0-----:R-:W-:Y:S02]  /*0480*/  IADD3 R2, P0, PT, R2, 0x20, RZ ;  /* 0x0000002002027810 */ /* 0x001fe40007f1e0ff */
[----:B------:R-:W-:Y:S02]  /*0490*/  LEA R14, R5, R14, 0x3 ;  /* 0x0000000e050e7211 */ /* 0x000fe400078e18ff */
[----:B------:R-:W-:Y:S01]  /*04a0*/  IADD3.X R3, PT, PT, RZ, R3, RZ, P0, !PT ;  /* 0x00000003ff037210 */ /* 0x000fe200007fe4ff */
[----:B--2---:R-:W-:-:S04]  /*04b0*/  FFMA R22, R21, R22, R12 ;  /* 0x0000001615167223 */ /* 0x004fc8000000000c */
[----:B---3--:R-:W-:-:S04]  /*04c0*/  FFMA R20, R19, R20, R22 ;  /* 0x0000001413147223 */ /* 0x008fc80000000016 */
[----:B----4-:R-:W-:-:S04]  /*04d0*/  FFMA R18, R17, R18, R20 ;  /* 0x0000001211127223 */ /* 0x010fc80000000014 */
[----:B-----5:R-:W-:-:S04]  /*04e0*/  FFMA R16, R15, R16, R18 ;  /* 0x000000100f107223 */ /* 0x020fc80000000012 */
[----:B------:R-:W-:-:S04]  /*04f0*/  FFMA R23, R23, R4, R16 ;  /* 0x0000000417177223 */ /* 0x000fc80000000010 */
[----:B------:R-:W-:-:S04]  /*0500*/  FFMA R24, R24, R7, R23 ;  /* 0x0000000718187223 */ /* 0x000fc80000000017 */
[----:B------:R-:W-:-:S04]  /*0510*/  FFMA R8, R25, R8, R24 ;  /* 0x0000000819087223 */ /* 0x000fc80000000018 */
[----:B------:R-:W-:Y:S01]  /*0520*/  FFMA R12, R27, R10, R8 ;  /* 0x0000000a1b0c7223 */ /* 0x000fe20000000008 */
[----:B------:R-:W-:Y:S06]  /*0530*/  BRA.U UP0, `(.L_x_10) ;  /* 0xfffffffd003c7547 */ /* 0x000fec000b83ffff */
.L_x_9:
[----:B------:R-:W-:-:S04]  /*0540*/  ULOP3.LUT UR6, UR20, 0x7, URZ, 0xc0, !UPT ;  /* 0x0000000714067892 */ /* 0x000fc8000f8ec0ff */
[----:B------:R-:W-:-:S09]  /*0550*/  UISETP.NE.AND UP0, UPT, UR6, URZ, UPT ;  /* 0x000000ff0600728c */ /* 0x000fd2000bf05270 */
[----:B------:R-:W-:Y:S05]  /*0560*/  BRA.U !UP0, `(.L_x_11) ;  /* 0x0000000508387547 */ /* 0x000fea000b800000 */
[----:B------:R-:W-:Y:S02]  /*0570*/  UISETP.GE.U32.AND UP0, UPT, UR6, 0x4, UPT ;  /* 0x000000040600788c */ /* 0x000fe4000bf06070 */
[----:B------:R-:W-:-:S04]  /*0580*/  ULOP3.LUT UR5, UR20, 0x3, URZ, 0xc0, !UPT ;  /* 0x0000000314057892 */ /* 0x000fc8000f8ec0ff */
[----:B------:R-:W-:-:S03]  /*0590*/  UISETP.NE.AND UP1, UPT, UR5, URZ, UPT ;  /* 0x000000ff0500728c */ /* 0x000fc6000bf25270 */
[----:B------:R-:W-:Y:S08]  /*05a0*/  BRA.U !UP0, `(.L_x_12) ;  /* 0x00000001087c7547 */ /* 0x000ff0000b800000 */
[----:B------:R-:W1:Y:S01]  /*05b0*/  LDC.64 R6, c[0x0][0x388] ;  /* 0x0000e200ff067b82 */ /* 0x000e620000000a00 */
[----:B------:R-:W2:Y:S01]  /*05c0*/  LDCU.64 UR6, c[0x0][0x380] ;  /* 0x00007000ff0677ac */ /* 0x000ea20008000a00 */
[----:B------:R-:W-:Y:S01]  /*05d0*/  IMAD.U32 R9, RZ, RZ, UR4 ;  /* 0x00000004ff097e24 */ /* 0x000fe2000f8e00ff */
[C---:B------:R-:W-:Y:S02]  /*05e0*/  IADD3 R3, PT, PT, R13.reuse, UR4, RZ ;  /* 0x000000040d037c10 */ /* 0x040fe4000fffe0ff */
[----:B------:R-:W-:Y:S01]  /*05f0*/  IADD3 R10, P0, PT, R13, UR4, RZ ;  /* 0x000000040d0a7c10 */ /* 0x000fe2000ff1e0ff */
[----:B------:R-:W-:Y:S01]  /*0600*/  IMAD R9, R9, UR20, R0 ;  /* 0x0000001409097c24 */ /* 0x000fe2000f8e0200 */
[----:B------:R-:W-:Y:S01]  /*0610*/  MOV R11, UR20 ;  /* 0x00000014000b7c02 */ /* 0x000fe20008000f00 */
[----:B------:R-:W3:Y:S01]  /*0620*/  LDC.64 R4, c[0x0][0x380] ;  /* 0x0000e000ff047b82 */ /* 0x000ee20000000a00 */
[----:B------:R-:W-:Y:S01]  /*0630*/  MOV R15, UR20 ;  /* 0x00000014000f7c02 */ /* 0x000fe20008000f00 */
[----:B-1----:R-:W-:Y:S01]  /*0640*/  IMAD.WIDE R6, R9, 0x4, R6 ;  /* 0x0000000409067825 */ /* 0x002fe200078e0206 */
[----:B------:R-:W-:-:S05]  /*0650*/  MOV R9, UR20 ;  /* 0x0000001400097c02 */ /* 0x000fca0008000f00 */
[----:B------:R-:W-:Y:S02]  /*0660*/  IMAD.WIDE R8, R9, 0x4, R6 ;  /* 0x0000000409087825 */ /* 0x000fe400078e0206 */
[----:B0-----:R-:W4:Y:S02]  /*0670*/  LDG.E R6, desc[UR18][R6.64] ;  /* 0x0000001206067981 */ /* 0x001f24000c1e1900 */
[----:B---3--:R-:W-:Y:S01]  /*0680*/  IMAD.WIDE.U32 R4, R3, 0x4, R4 ;  /* 0x0000000403047825 */ /* 0x008fe200078e0004 */
[----:B------:R-:W-:Y:S01]  /*0690*/  IADD3.X R3, PT, PT, RZ, RZ, RZ, P0, !PT ;  /* 0x000000ffff037210 */ /* 0x000fe200007fe4ff */
[----:B------:R-:W3:Y:S01]  /*06a0*/  LDG.E R17, desc[UR18][R8.64] ;  /* 0x0000001208117981 */ /* 0x000ee2000c1e1900 */
[----:B--2---:R-:W-:-:S03]  /*06b0*/  LEA R2, P0, R10, UR6, 0x2 ;  /* 0x000000060a027c11 */ /* 0x004fc6000f8010ff */
[----:B------:R-:W4:Y:S01]  /*06c0*/  LDG.E R5, desc[UR18][R4.64] ;  /* 0x0000001204057981 */ /* 0x000f22000c1e1900 */
[----:B------:R-:W-:Y:S01]  /*06d0*/  LEA.HI.X R3, R10, UR7, R3, 0x2, P0 ;  /* 0x000000070a037c11 */ /* 0x000fe200080f1403 */
[----:B------:R-:W-:-:S04]  /*06e0*/  IMAD.WIDE R10, R11, 0x4, R8 ;  /* 0x000000040b0a7825 */ /* 0x000fc800078e0208 */
[----:B------:R-:W3:Y:S01]  /*06f0*/  LDG.E R16, desc[UR18][R2.64+0x4] ;  /* 0x0000041202107981 */ /* 0x000ee2000c1e1900 */
[----:B------:R-:W-:-:S03]  /*0700*/  IMAD.WIDE R14, R15, 0x4, R10 ;  /* 0x000000040f0e7825 */ /* 0x000fc600078e020a */
[----:B------:R-:W2:Y:S04]  /*0710*/  LDG.E R19, desc[UR18][R10.64] ;  /* 0x000000120a137981 */ /* 0x000ea8000c1e1900 */
[----:B------:R-:W2:Y:S04]  /*0720*/  LDG.E R18, desc[UR18][R2.64+0x8] ;  /* 0x0000081202127981 */ /* 0x000ea8000c1e1900 */
[----:B------:R-:W5:Y:S04]  /*0730*/  LDG.E R20, desc[UR18][R2.64+0xc] ;  /* 0x00000c1202147981 */ /* 0x000f68000c1e1900 */
[----:B------:R-:W5:Y:S01]  /*0740*/  LDG.E R14, desc[UR18][R14.64] ;  /* 0x000000120e0e7981 */ /* 0x000f62000c1e1900 */
[----:B------:R-:W-:Y:S01]  /*0750*/  UIADD3 UR4, UPT, UPT, UR4, 0x4, URZ ;  /* 0x0000000404047890 */ /* 0x000fe2000fffe0ff */
[----:B----4-:R-:W-:-:S04]  /*0760*/  FFMA R5, R5, R6, R12 ;  /* 0x0000000605057223 */ /* 0x010fc8000000000c */
[----:B---3--:R-:W-:-:S04]  /*0770*/  FFMA R5, R16, R17, R5 ;  /* 0x0000001110057223 */ /* 0x008fc80000000005 */
[----:B--2---:R-:W-:-:S04]  /*0780*/  FFMA R5, R18, R19, R5 ;  /* 0x0000001312057223 */ /* 0x004fc80000000005 */
[----:B-----5:R-:W-:-:S07]  /*0790*/  FFMA R12, R20, R14, R5 ;  /* 0x0000000e140c7223 */ /* 0x020fce0000000005 */
.L_x_12:
[----:B------:R-:W-:Y:S05]  /*07a0*/  BRA.U !UP1, `(.L_x_11) ;  /* 0x0000000109a87547 */ /* 0x000fea000b800000 */
[----:B------:R-:W-:Y:S01]  /*07b0*/  UISETP.NE.AND UP0, UPT, UR5, 0x1, UPT ;  /* 0x000000010500788c */ /* 0x000fe2000bf05270 */
[----:B------:R-:W-:Y:S01]  /*07c0*/  MOV R7, UR4 ;  /* 0x0000000400077c02 */ /* 0x000fe20008000f00 */
[----:B------:R-:W-:Y:S02]  /*07d0*/  ULOP3.LUT UR5, UR20, 0x1, URZ, 0xc0, !UPT ;  /* 0x0000000114057892 */ /* 0x000fe4000f8ec0ff */
[----:B------:R-:W-:Y:S02]  /*07e0*/  MOV R15, UR20 ;  /* 0x00000014000f7c02 */ /* 0x000fe40008000f00 */
[----:B------:R-:W-:Y:S01]  /*07f0*/  UISETP.NE.U32.AND UP1, UPT, UR5, 0x1, UPT ;  /* 0x000000010500788c */ /* 0x000fe2000bf25070 */
[----:B------:R-:W-:-:S04]  /*0800*/  PLOP3.LUT P1, PT, PT, PT, UP0, 0x80, 0x8 ;  /* 0x000000000008781c */ /* 0x000fc80003f2f008 */
[----:B------:R-:W1:Y:S01]  /*0810*/  @UP0 LDCU.128 UR8, c[0x0][0x380] ;  /* 0x00007000ff0807ac */ /* 0x000e620008000c00 */
[----:B------:R-:W-:Y:S01]  /*0820*/  PLOP3.LUT P0, PT, PT, PT, UP1, 0x80, 0x8 ;  /* 0x000000000008781c */ /* 0x000fe20003f0f018 */
[----:B------:R-:W2:Y:S04]  /*0830*/  @UP0 LDCU.64 UR6, c[0x0][0x380] ;  /* 0x00007000ff0607ac */ /* 0x000ea80008000a00 */
[----:B------:R-:W3:Y:S03]  /*0840*/  @!UP1 LDCU.128 UR12, c[0x0][0x380] ;  /* 0x00007000ff0c97ac */ /* 0x000ee60008000c00 */
[C---:B------:R-:W-:Y:S02]  /*0850*/  @P1 IADD3 R3, PT, PT, R13.reuse, UR4, RZ ;  /* 0x000000040d031c10 */ /* 0x040fe4000fffe0ff */
[----:B------:R-:W-:Y:S01]  /*0860*/  @P1 IADD3 R6, P2, PT, R13, UR4, RZ ;  /* 0x000000040d061c10 */ /* 0x000fe2000ff5e0ff */
[----:B------:R-:W-:Y:S01]  /*0870*/  @UP0 UIADD3 UR4, UPT, UPT, UR4, 0x2, URZ ;  /* 0x0000000204040890 */ /* 0x000fe2000fffe0ff */
[----:B-1----:R-:W-:Y:S01]  /*0880*/  MOV R11, UR9 ;  /* 0x00000009000b7c02 */ /* 0x002fe20008000f00 */
[----:B------:R-:W-:Y:S01]  /*0890*/  IMAD.U32 R10, RZ, RZ, UR8 ;  /* 0x00000008ff0a7e24 */ /* 0x000fe2000f8e00ff */
[----:B------:R-:W-:-:S02]  /*08a0*/  MOV R4, UR10 ;  /* 0x0000000a00047c02 */ /* 0x000fc40008000f00 */
[----:B------:R-:W-:Y:S01]  /*08b0*/  MOV R5, UR11 ;  /* 0x0000000b00057c02 */ /* 0x000fe20008000f00 */
[----:B------:R-:W-:-:S04]  /*08c0*/  @P1 IMAD.WIDE.U32 R10, R3, 0x4, R10 ;  /* 0x00000004030a1825 */ /* 0x000fc800078e000a */
[----:B------:R-:W-:Y:S01]  /*08d0*/  @P1 IMAD R3, R7, UR20, R0 ;  /* 0x0000001407031c24 */ /* 0x000fe2000f8e0200 */
[----:B------:R-:W-:Y:S01]  /*08e0*/  @P1 IADD3.X R7, PT, PT, RZ, RZ, RZ, P2, !PT ;  /* 0x000000ffff071210 */ /* 0x000fe200017fe4ff */
[----:B------:R-:W-:Y:S01]  /*08f0*/  IMAD.U32 R19, RZ, RZ, UR4 ;  /* 0x00000004ff137e24 */ /* 0x000fe2000f8e00ff */
[C---:B--2---:R-:W-:Y:S01]  /*0900*/  @P1 LEA R2, P2, R6.reuse, UR6, 0x2 ;  /* 0x0000000606021c11 */ /* 0x044fe2000f8410ff */
[----:B------:R-:W-:Y:S01]  /*0910*/  @P1 IMAD.WIDE R4, R3, 0x4, R4 ;  /* 0x0000000403041825 */ /* 0x000fe200078e0204 */
[----:B------:R-:W-:Y:S01]  /*0920*/  @!P0 IADD3 R17, PT, PT, R13, UR4, RZ ;  /* 0x000000040d118c10 */ /* 0x000fe2000fffe0ff */
[----:B0-----:R-:W2:Y:S01]  /*0930*/  @P1 LDG.E R11, desc[UR18][R10.64] ;  /* 0x000000120a0b1981 */ /* 0x001ea2000c1e1900 */
[----:B------:R-:W-:Y:S01]  /*0940*/  @P1 LEA.HI.X R3, R6, UR7, R7, 0x2, P2 ;  /* 0x0000000706031c11 */ /* 0x000fe200090f1407 */
[----:B------:R-:W-:Y:S01]  /*0950*/  @!P0 IMAD R19, R19, UR20, R0 ;  /* 0x0000001413138c24 */ /* 0x000fe2000f8e0200 */
[----:B---3--:R-:W-:Y:S01]  /*0960*/  MOV R6, UR12 ;  /* 0x0000000c00067c02 */ /* 0x008fe20008000f00 */
[----:B------:R-:W-:Y:S01]  /*0970*/  @P1 IMAD.WIDE R14, R15, 0x4, R4 ;  /* 0x000000040f0e1825 */ /* 0x000fe200078e0204 */
[----:B------:R-:W-:Y:S01]  /*0980*/  MOV R7, UR13 ;  /* 0x0000000d00077c02 */ /* 0x000fe20008000f00 */
[----:B------:R-:W2:Y:S01]  /*0990*/  @P1 LDG.E R4, desc[UR18][R4.64] ;  /* 0x0000001204041981 */ /* 0x000ea2000c1e1900 */
[----:B------:R-:W-:-:S02]  /*09a0*/  MOV R8, UR14 ;  /* 0x0000000e00087c02 */ /* 0x000fc40008000f00 */
[----:B------:R-:W-:Y:S01]  /*09b0*/  MOV R9, UR15 ;  /* 0x0000000f00097c02 */ /* 0x000fe20008000f00 */
[----:B------:R-:W-:Y:S01]  /*09c0*/  @!P0 IMAD.WIDE.U32 R6, R17, 0x4, R6 ;  /* 0x0000000411068825 */ /* 0x000fe200078e0006 */
[----:B------:R-:W3:Y:S03]  /*09d0*/  @P1 LDG.E R14, desc[UR18][R14.64] ;  /* 0x000000120e0e1981 */ /* 0x000ee6000c1e1900 */
[----:B------:R-:W-:Y:S01]  /*09e0*/  @!P0 IMAD.WIDE R8, R19, 0x4, R8 ;  /* 0x0000000413088825 */ /* 0x000fe200078e0208 */
[----:B------:R-:W3:Y:S04]  /*09f0*/  @P1 LDG.E R2, desc[UR18][R2.64+0x4] ;  /* 0x0000041202021981 */ /* 0x000ee8000c1e1900 */
[----:B------:R-:W4:Y:S04]  /*0a00*/  @!P0 LDG.E R7, desc[UR18][R6.64] ;  /* 0x0000001206078981 */ /* 0x000f28000c1e1900 */
[----:B------:R-:W4:Y:S01]  /*0a10*/  @!P0 LDG.E R8, desc[UR18][R8.64] ;  /* 0x0000001208088981 */ /* 0x000f22000c1e1900 */
[----:B--2---:R-:W-:-:S04]  /*0a20*/  @P1 FFMA R11, R11, R4, R12 ;  /* 0x000000040b0b1223 */ /* 0x004fc8000000000c */
[----:B---3--:R-:W-:-:S04]  /*0a30*/  @P1 FFMA R12, R2, R14, R11 ;  /* 0x0000000e020c1223 */ /* 0x008fc8000000000b */
[----:B----4-:R-:W-:-:S07]  /*0a40*/  @!P0 FFMA R12, R7, R8, R12 ;  /* 0x00000008070c8223 */ /* 0x010fce000000000c */
.L_x_11:
[----:B------:R-:W1:Y:S01]  /*0a50*/  LDC.64 R2, c[0x0][0x390] ;  /* 0x0000e400ff027b82 */ /* 0x000e620000000a00 */
[----:B------:R-:W-:-:S05]  /*0a60*/  IADD3 R13, PT, PT, R0, R13, RZ ;  /* 0x0000000d000d7210 */ /* 0x000fca0007ffe0ff */
[----:B-1----:R-:W-:-:S05]  /*0a70*/  IMAD.WIDE R2, R13, 0x4, R2 ;  /* 0x000000040d027825 */ /* 0x002fca00078e0202 */
[----:B0-----:R-:W-:Y:S01]  /*0a80*/  STG.E desc[UR18][R2.64], R12 ;  /* 0x0000000c02007986 */ /* 0x001fe2000c101912 */
[----:B------:R-:W-:Y:S05]  /*0a90*/  EXIT ;  /* 0x000000000000794d */ /* 0x000fea0003800000 */
.L_x_13:
        /* <DEDUP_REMOVED lines=14> */
.L_x_15:


//--------------------- .nv.global.init           --------------------------
	.section	.nv.global.init,"aw",@progbits
	.align	4
.nv.global.init:
	.type		mrg32k3aM1SubSeq,@object
	.size		mrg32k3aM1SubSeq,(mrg32k3aM2SubSeq - mrg32k3aM1SubSeq)
mrg32k3aM1SubSeq:
        /*0000*/ 	.byte	0x0b, 0xcc, 0xee, 0x04, 0x73, 0x29, 0x8b, 0x6f, 0xf6, 0x53, 0x03, 0xf6, 0x23, 0xf6, 0xea, 0xda
        /* <DEDUP_REMOVED lines=125> */
	.type		mrg32k3aM2SubSeq,@object
	.size		mrg32k3aM2SubSeq,(mrg32k3aM1 - mrg32k3aM2SubSeq)
mrg32k3aM2SubSeq:
        /* <DEDUP_REMOVED lines=126> */
	.type		mrg32k3aM1,@object
	.size		mrg32k3aM1,(mrg32k3aM1Seq - mrg32k3aM1)
mrg32k3aM1:
        /* <DEDUP_REMOVED lines=144> */
	.type		mrg32k3aM1Seq,@object
	.size		mrg32k3aM1Seq,(mrg32k3aM2 - mrg32k3aM1Seq)
mrg32k3aM1Seq:
        /* <DEDUP_REMOVED lines=144> */
	.type		mrg32k3aM2,@object
	.size		mrg32k3aM2,(mrg32k3aM2Seq - mrg32k3aM2)
mrg32k3aM2:
        /* <DEDUP_REMOVED lines=144> */
	.type		mrg32k3aM2Seq,@object
	.size		mrg32k3aM2Seq,(precalc_xorwow_matrix - mrg32k3aM2Seq)
mrg32k3aM2Seq:
        /* <DEDUP_REMOVED lines=144> */
	.type		precalc_xorwow_matrix,@object
	.size		precalc_xorwow_matrix,(precalc_xorwow_offset_matrix - precalc_xorwow_matrix)
precalc_xorwow_matrix:
        /* <DEDUP_REMOVED lines=6400> */
	.type		precalc_xorwow_offset_matrix,@object
	.size		precalc_xorwow_offset_matrix,(.L_1 - precalc_xorwow_offset_matrix)
precalc_xorwow_offset_matrix:
        /* <DEDUP_REMOVED lines=6400> */
.L_1:


//--------------------- .nv.shared.reserved.0     --------------------------
	.section	.nv.shared.reserved.0,"aw",@nobits
	.weak		__nv_reservedSMEM_offset_0_alias
	.size		__nv_reservedSMEM_offset_0_alias, 0, 64
	.other		__nv_reservedSMEM_offset_0_alias,@"STO_CUDA_RESERVED_SHARED STV_DEFAULT"
__nv_reservedSMEM_offset_0_alias:
	.zero		0
	.zero		64


//--------------------- .nv.constant0._Z21generateRandomNumbersP17curandStateXORWOWPfi --------------------------
	.section	.nv.constant0._Z21generateRandomNumbersP17curandStateXORWOWPfi,"a",@progbits
	.sectionflags	@""
	.align	4
.nv.constant0._Z21generateRandomNumbersP17curandStateXORWOWPfi:
	.zero		916


//--------------------- .nv.constant0._Z10matrixMultPfS_S_i --------------------------
	.section	.nv.constant0._Z10matrixMultPfS_S_i,"a",@progbits
	.sectionflags	@""
	.align	4
.nv.constant0._Z10matrixMultPfS_S_i:
	.zero		924


//--------------------- SYMBOLS --------------------------

	.type		.nv.reservedSmem.offset0,@object
	.size		.nv.reservedSmem.offset0,0x4
